	.headerflags	@"EF_CUDA_TEXMODE_UNIFIED EF_CUDA_64BIT_ADDRESS EF_CUDA_ACCELERATORS EF_CUDA_SM90 EF_CUDA_VIRTUAL_SM(EF_CUDA_SM90)"
	.elftype	@"ET_EXEC"


//--------------------- .nv.info                  --------------------------
	.section	.nv.info,"",@"SHT_CUDA_INFO"
	.align	4


	//----- nvinfo : EIATTR_REGCOUNT
	.align		4
        /*0000*/ 	.byte	0x04, 0x2f
        /*0002*/ 	.short	(.L_3 - .L_2)
	.align		4
.L_2:
        /*0004*/ 	.word	index@(triton_poi_fused__native_batch_norm_legit_no_training_relu_threshold_backward_3)
        /*0008*/ 	.word	0x00000036


	//----- nvinfo : EIATTR_MIN_STACK_SIZE
	.align		4
.L_3:
        /*000c*/ 	.byte	0x04, 0x12
        /*000e*/ 	.short	(.L_5 - .L_4)
	.align		4
.L_4:
        /*0010*/ 	.word	index@(triton_poi_fused__native_batch_norm_legit_no_training_relu_threshold_backward_3)
        /*0014*/ 	.word	0x00000000


	//----- nvinfo : EIATTR_FRAME_SIZE
	.align		4
.L_5:
        /*0018*/ 	.byte	0x04, 0x11
        /*001a*/ 	.short	(.L_7 - .L_6)
	.align		4
.L_6:
        /*001c*/ 	.word	index@(triton_poi_fused__native_batch_norm_legit_no_training_relu_threshold_backward_3)
        /*0020*/ 	.word	0x00000000


	//----- nvinfo : EIATTR_MIN_STACK_SIZE
	.align		4
.L_7:
        /*0024*/ 	.byte	0x04, 0x12
        /*0026*/ 	.short	(.L_9 - .L_8)
	.align		4
.L_8:
        /*0028*/ 	.word	index@(triton_poi_fused__native_batch_norm_legit_no_training_relu_threshold_backward_3)
        /*002c*/ 	.word	0x00000000
.L_9:


//--------------------- .nv.info.triton_poi_fused__native_batch_norm_legit_no_training_relu_threshold_backward_3 --------------------------
	.section	.nv.info.triton_poi_fused__native_batch_norm_legit_no_training_relu_threshold_backward_3,"",@"SHT_CUDA_INFO"
	.sectionflags	@""
	.align	4


	//----- nvinfo : EIATTR_CUDA_API_VERSION
	.align		4
        /*0000*/ 	.byte	0x04, 0x37
        /*0002*/ 	.short	(.L_11 - .L_10)
.L_10:
        /*0004*/ 	.word	0x0000007c


	//----- nvinfo : EIATTR_KPARAM_INFO
	.align		4
.L_11:
        /*0008*/ 	.byte	0x04, 0x17
        /*000a*/ 	.short	(.L_13 - .L_12)
.L_12:
        /*000c*/ 	.word	0x00000000
        /*0010*/ 	.short	0x0008
        /*0012*/ 	.short	0x003c
        /*0014*/ 	.byte	0x00, 0xf0, 0x11, 0x00


	//----- nvinfo : EIATTR_KPARAM_INFO
	.align		4
.L_13:
        /*0018*/ 	.byte	0x04, 0x17
        /*001a*/ 	.short	(.L_15 - .L_14)
.L_14:
        /*001c*/ 	.word	0x00000000
        /*0020*/ 	.short	0x0007
        /*0022*/ 	.short	0x0038
        /*0024*/ 	.byte	0x00, 0xf0, 0x11, 0x00


	//----- nvinfo : EIATTR_KPARAM_INFO
	.align		4
.L_15:
        /*0028*/ 	.byte	0x04, 0x17
        /*002a*/ 	.short	(.L_17 - .L_16)
.L_16:
        /*002c*/ 	.word	0x00000000
        /*0030*/ 	.short	0x0006
        /*0032*/ 	.short	0x0030
        /*0034*/ 	.byte	0x00, 0xf4, 0x21, 0x00


	//----- nvinfo : EIATTR_KPARAM_INFO
	.align		4
.L_17:
        /*0038*/ 	.byte	0x04, 0x17
        /*003a*/ 	.short	(.L_19 - .L_18)
.L_18:
        /*003c*/ 	.word	0x00000000
        /*0040*/ 	.short	0x0005
        /*0042*/ 	.short	0x0028
        /*0044*/ 	.byte	0x00, 0xf4, 0x21, 0x00


	//----- nvinfo : EIATTR_KPARAM_INFO
	.align		4
.L_19:
        /*0048*/ 	.byte	0x04, 0x17
        /*004a*/ 	.short	(.L_21 - .L_20)
.L_20:
        /*004c*/ 	.word	0x00000000
        /*0050*/ 	.short	0x0004
        /*0052*/ 	.short	0x0020
        /*0054*/ 	.byte	0x00, 0xf4, 0x21, 0x00


	//----- nvinfo : EIATTR_KPARAM_INFO
	.align		4
.L_21:
        /*0058*/ 	.byte	0x04, 0x17
        /*005a*/ 	.short	(.L_23 - .L_22)
.L_22:
        /*005c*/ 	.word	0x00000000
        /*0060*/ 	.short	0x0003
        /*0062*/ 	.short	0x0018
        /*0064*/ 	.byte	0x00, 0xf4, 0x21, 0x00


	//----- nvinfo : EIATTR_KPARAM_INFO
	.align		4
.L_23:
        /*0068*/ 	.byte	0x04, 0x17
        /*006a*/ 	.short	(.L_25 - .L_24)
.L_24:
        /*006c*/ 	.word	0x00000000
        /*0070*/ 	.short	0x0002
        /*0072*/ 	.short	0x0010
        /*0074*/ 	.byte	0x00, 0xf4, 0x21, 0x00


	//----- nvinfo : EIATTR_KPARAM_INFO
	.align		4
.L_25:
        /*0078*/ 	.byte	0x04, 0x17
        /*007a*/ 	.short	(.L_27 - .L_26)
.L_26:
        /*007c*/ 	.word	0x00000000
        /*0080*/ 	.short	0x0001
        /*0082*/ 	.short	0x0008
        /*0084*/ 	.byte	0x00, 0xf4, 0x21, 0x00


	//----- nvinfo : EIATTR_KPARAM_INFO
	.align		4
.L_27:
        /*0088*/ 	.byte	0x04, 0x17
        /*008a*/ 	.short	(.L_29 - .L_28)
.L_28:
        /*008c*/ 	.word	0x00000000
        /*0090*/ 	.short	0x0000
        /*0092*/ 	.short	0x0000
        /*0094*/ 	.byte	0x00, 0xf4, 0x21, 0x00


	//----- nvinfo : EIATTR_SPARSE_MMA_MASK
	.align		4
.L_29:
        /*0098*/ 	.byte	0x03, 0x50
        /*009a*/ 	.short	0x0000


	//----- nvinfo : EIATTR_MAXREG_COUNT
	.align		4
        /*009c*/ 	.byte	0x03, 0x1b
        /*009e*/ 	.short	0x00ff


	//----- nvinfo : EIATTR_EXIT_INSTR_OFFSETS
	.align		4
        /*00a0*/ 	.byte	0x04, 0x1c
        /*00a2*/ 	.short	(.L_31 - .L_30)


	//   ....[0]....
.L_30:
        /*00a4*/ 	.word	0x00001f80


	//   ....[1]....
        /*00a8*/ 	.word	0x00001fa0


	//----- nvinfo : EIATTR_REQNTID
	.align		4
.L_31:
        /*00ac*/ 	.byte	0x04, 0x10
        /*00ae*/ 	.short	(.L_33 - .L_32)
.L_32:
        /*00b0*/ 	.word	0x00000100
        /*00b4*/ 	.word	0x00000001
        /*00b8*/ 	.word	0x00000001


	//----- nvinfo : EIATTR_CBANK_PARAM_SIZE
	.align		4
.L_33:
        /*00bc*/ 	.byte	0x03, 0x19
        /*00be*/ 	.short	0x0040


	//----- nvinfo : EIATTR_PARAM_CBANK
	.align		4
        /*00c0*/ 	.byte	0x04, 0x0a
        /*00c2*/ 	.short	(.L_35 - .L_34)
	.align		4
.L_34:
        /*00c4*/ 	.word	index@(.nv.constant0.triton_poi_fused__native_batch_norm_legit_no_training_relu_threshold_backward_3)
        /*00c8*/ 	.short	0x0210
        /*00ca*/ 	.short	0x0040


	//----- nvinfo : EIATTR_SW_WAR
	.align		4
.L_35:
        /*00cc*/ 	.byte	0x04, 0x36
        /*00ce*/ 	.short	(.L_37 - .L_36)
.L_36:
        /*00d0*/ 	.word	0x00000008
.L_37:


//--------------------- .nv.callgraph             --------------------------
	.section	.nv.callgraph,"",@"SHT_CUDA_CALLGRAPH"
	.align	4
	.sectionentsize	8
	.align		4
        /*0000*/ 	.word	0x00000000
	.align		4
        /*0004*/ 	.word	0xffffffff
	.align		4
        /*0008*/ 	.word	0x00000000
	.align		4
        /*000c*/ 	.word	0xfffffffe
	.align		4
        /*0010*/ 	.word	0x00000000
	.align		4
        /*0014*/ 	.word	0xfffffffd
	.align		4
        /*0018*/ 	.word	0x00000000
	.align		4
        /*001c*/ 	.word	0xfffffffc


//--------------------- .nv.constant4             --------------------------
	.section	.nv.constant4,"a",@progbits
	.align	8
	.align		8
.nv.constant4:
        /*0000*/ 	.dword	_$_str
	.align		8
        /*0008*/ 	.dword	_$_str_$_2


//--------------------- .text.triton_poi_fused__native_batch_norm_legit_no_training_relu_threshold_backward_3 --------------------------
	.section	.text.triton_poi_fused__native_batch_norm_legit_no_training_relu_threshold_backward_3,"ax",@progbits
	.sectionflags	@"SHF_BARRIERS=1"
	.align	128
        .global         triton_poi_fused__native_batch_norm_legit_no_training_relu_threshold_backward_3
        .type           triton_poi_fused__native_batch_norm_legit_no_training_relu_threshold_backward_3,@function
        .size           triton_poi_fused__native_batch_norm_legit_no_training_relu_threshold_backward_3,(.L_x_1 - triton_poi_fused__native_batch_norm_legit_no_training_relu_threshold_backward_3)
        .other          triton_poi_fused__native_batch_norm_legit_no_training_relu_threshold_backward_3,@"STO_CUDA_ENTRY STV_DEFAULT"
triton_poi_fused__native_batch_norm_legit_no_training_relu_threshold_backward_3:
.text.triton_poi_fused__native_batch_norm_legit_no_training_relu_threshold_backward_3:
[----:B------:R-:W0:Y:S01]  /*0000*/  LDC R1, c[0x0][0x28] ;  /* 0x00000a00ff017b82 */ /* 0x000e220000000800 */
[----:B------:R-:W1:Y:S07]  /*0010*/  S2R R0, SR_CTAID.Y ;  /* 0x0000000000007919 */ /* 0x000e6e0000002600 */
[----:B------:R-:W2:Y:S01]  /*0020*/  LDC.64 R42, c[0x0][0x220] ;  /* 0x00008800ff2a7b82 */ /* 0x000ea20000000a00 */
[----:B------:R-:W-:Y:S01]  /*0030*/  ULDC.64 UR6, c[0x0][0x208] ;  /* 0x0000820000067ab9 */ /* 0x000fe20000000a00 */
[----:B------:R-:W3:Y:S01]  /*0040*/  S2R R32, SR_TID.X ;  /* 0x0000000000207919 */ /* 0x000ee20000002100 */
[----:B------:R-:W4:Y:S05]  /*0050*/  S2R R5, SR_CTAID.X ;  /* 0x0000000000057919 */ /* 0x000f2a0000002500 */
[----:B------:R-:W5:Y:S08]  /*0060*/  LDC.64 R44, c[0x0][0x218] ;  /* 0x00008600ff2c7b82 */ /* 0x000f700000000a00 */
[----:B------:R-:W4:Y:S01]  /*0070*/  LDC.64 R46, c[0x0][0x210] ;  /* 0x00008400ff2e7b82 */ /* 0x000f220000000a00 */
[----:B------:R-:W-:-:S02]  /*0080*/  CS2R R20, SRZ ;  /* 0x0000000000147805 */ /* 0x000fc4000001ff00 */
[----:B------:R-:W-:Y:S02]  /*0090*/  CS2R R22, SRZ ;  /* 0x0000000000167805 */ /* 0x000fe4000001ff00 */
[----:B------:R-:W-:Y:S02]  /*00a0*/  CS2R R8, SRZ ;  /* 0x0000000000087805 */ /* 0x000fe4000001ff00 */
[----:B------:R-:W-:Y:S01]  /*00b0*/  CS2R R10, SRZ ;  /* 0x00000000000a7805 */ /* 0x000fe2000001ff00 */
[----:B------:R-:W-:Y:S01]  /*00c0*/  IMAD.MOV.U32 R34, RZ, RZ, 0x3e800000 ;  /* 0x3e800000ff227424 */ /* 0x000fe200078e00ff */
[----:B------:R-:W5:Y:S01]  /*00d0*/  LDC.64 R50, c[0x0][0x228] ;  /* 0x00008a00ff327b82 */ /* 0x000f620000000a00 */
[----:B-1----:R-:W-:Y:S01]  /*00e0*/  IMAD.SHL.U32 R33, R0, 0x40, RZ ;  /* 0x0000004000217824 */ /* 0x002fe200078e00ff */
[----:B------:R-:W-:Y:S01]  /*00f0*/  SHF.R.S32.HI R37, RZ, 0x19, R0 ;  /* 0x00000019ff257819 */ /* 0x000fe20000011400 */
[----:B---3--:R-:W-:-:S05]  /*0100*/  IMAD.SHL.U32 R38, R32, 0x10, RZ ;  /* 0x0000001020267824 */ /* 0x008fca00078e00ff */
[----:B------:R-:W-:-:S04]  /*0110*/  LOP3.LUT R38, R33, 0x30, R38, 0xf8, !PT ;  /* 0x0000003021267812 */ /* 0x000fc800078ef826 */
[----:B------:R-:W-:-:S04]  /*0120*/  SHF.R.S32.HI R3, RZ, 0x1f, R38 ;  /* 0x0000001fff037819 */ /* 0x000fc80000011426 */
[----:B------:R-:W-:-:S04]  /*0130*/  LEA.HI R4, R3, R38, RZ, 0x8 ;  /* 0x0000002603047211 */ /* 0x000fc800078f40ff */
[----:B------:R-:W-:-:S05]  /*0140*/  LOP3.LUT R31, R4, 0xffffff00, RZ, 0xc0, !PT ;  /* 0xffffff00041f7812 */ /* 0x000fca00078ec0ff */
[----:B------:R-:W-:Y:S01]  /*0150*/  IMAD.IADD R31, R38, 0x1, -R31 ;  /* 0x00000001261f7824 */ /* 0x000fe200078e0a1f */
[----:B------:R-:W-:-:S03]  /*0160*/  SGXT R37, R37, 0x1 ;  /* 0x000000012525781a */ /* 0x000fc60000000200 */
[----:B--2---:R-:W-:Y:S01]  /*0170*/  IMAD.WIDE R16, R31, 0x4, R42 ;  /* 0x000000041f107825 */ /* 0x004fe200078e022a */
[----:B------:R-:W-:-:S04]  /*0180*/  LOP3.LUT R0, R38, 0x4, RZ, 0xfc, !PT ;  /* 0x0000000426007812 */ /* 0x000fc800078efcff */
[----:B------:R-:W-:Y:S01]  /*0190*/  LEA.HI R2, R37, R0, RZ, 0x8 ;  /* 0x0000000025027211 */ /* 0x000fe200078f40ff */
[----:B------:R-:W2:Y:S01]  /*01a0*/  LDG.E.EL.128 R16, desc[UR6][R16.64] ;  /* 0x0000000610107981 */ /* 0x000ea2000c2e1d00 */
[----:B------:R-:W-:Y:S01]  /*01b0*/  IMAD.SHL.U32 R4, R4, 0x40, RZ ;  /* 0x0000004004047824 */ /* 0x000fe200078e00ff */
[----:B------:R-:W-:Y:S02]  /*01c0*/  SHF.R.U32.HI R3, RZ, 0x2, R32 ;  /* 0x00000002ff037819 */ /* 0x000fe40000011620 */
[----:B------:R-:W-:Y:S01]  /*01d0*/  LOP3.LUT R29, R2, 0xffffff00, RZ, 0xc0, !PT ;  /* 0xffffff00021d7812 */ /* 0x000fe200078ec0ff */
[----:B----4-:R-:W-:Y:S01]  /*01e0*/  IMAD.SHL.U32 R2, R5, 0x40, RZ ;  /* 0x0000004005027824 */ /* 0x010fe200078e00ff */
[----:B------:R-:W-:Y:S02]  /*01f0*/  LOP3.LUT R35, R4, 0xffffc000, RZ, 0xc0, !PT ;  /* 0xffffc00004237812 */ /* 0x000fe400078ec0ff */
[----:B------:R-:W-:Y:S01]  /*0200*/  SGXT.U32 R3, R3, 0x6 ;  /* 0x000000060303781a */ /* 0x000fe20000000000 */
[----:B------:R-:W-:-:S03]  /*0210*/  IMAD.IADD R29, R0, 0x1, -R29 ;  /* 0x00000001001d7824 */ /* 0x000fc600078e0a1d */
[----:B------:R-:W-:Y:S01]  /*0220*/  LOP3.LUT R0, R2, R3, RZ, 0xfc, !PT ;  /* 0x0000000302007212 */ /* 0x000fe200078efcff */
[----:B------:R-:W-:-:S03]  /*0230*/  IMAD.WIDE R4, R29, 0x4, R42 ;  /* 0x000000041d047825 */ /* 0x000fc600078e022a */
[C---:B------:R-:W-:Y:S01]  /*0240*/  ISETP.GE.AND P0, PT, R0.reuse, 0x40, PT ;  /* 0x000000400000780c */ /* 0x040fe20003f06270 */
[----:B------:R-:W-:Y:S02]  /*0250*/  IMAD R35, R0, 0x100, R35 ;  /* 0x0000010000237824 */ /* 0x000fe400078e0223 */
[----:B------:R-:W3:Y:S01]  /*0260*/  LDG.E.EL.128 R4, desc[UR6][R4.64] ;  /* 0x0000000604047981 */ /* 0x000ee2000c2e1d00 */
[----:B-----5:R-:W-:-:S04]  /*0270*/  IMAD.WIDE R24, R31, 0x4, R44 ;  /* 0x000000041f187825 */ /* 0x020fc800078e022c */
[----:B------:R-:W-:Y:S02]  /*0280*/  IMAD.IADD R0, R31, 0x1, R35 ;  /* 0x000000011f007824 */ /* 0x000fe400078e0223 */
[----:B------:R-:W4:Y:S02]  /*0290*/  LDG.E.EL.128 R24, desc[UR6][R24.64] ;  /* 0x0000000618187981 */ /* 0x000f24000c2e1d00 */
[----:B0-----:R-:W-:-:S05]  /*02a0*/  IMAD.WIDE R48, R0, 0x4, R46 ;  /* 0x0000000400307825 */ /* 0x001fca00078e022e */
[----:B------:R0:W4:Y:S01]  /*02b0*/  @!P0 LDG.E.EL.128 R20, desc[UR6][R48.64] ;  /* 0x0000000630148981 */ /* 0x000122000c2e1d00 */
[C---:B------:R-:W-:Y:S02]  /*02c0*/  IMAD.IADD R41, R29.reuse, 0x1, R35 ;  /* 0x000000011d297824 */ /* 0x040fe400078e0223 */
[----:B------:R-:W-:-:S04]  /*02d0*/  IMAD.WIDE R12, R29, 0x4, R44 ;  /* 0x000000041d0c7825 */ /* 0x000fc800078e022c */
[----:B------:R-:W-:Y:S02]  /*02e0*/  IMAD.WIDE R40, R41, 0x4, R46 ;  /* 0x0000000429287825 */ /* 0x000fe400078e022e */
[----:B------:R-:W5:Y:S01]  /*02f0*/  LDG.E.EL.128 R12, desc[UR6][R12.64] ;  /* 0x000000060c0c7981 */ /* 0x000f62000c2e1d00 */
[----:B0-----:R-:W0:Y:S03]  /*0300*/  LDC.64 R48, c[0x0][0x230] ;  /* 0x00008c00ff307b82 */ /* 0x001e260000000a00 */
[----:B------:R1:W5:Y:S01]  /*0310*/  @!P0 LDG.E.EL.128 R8, desc[UR6][R40.64] ;  /* 0x0000000628088981 */ /* 0x000362000c2e1d00 */
[----:B--2---:R-:W-:Y:S01]  /*0320*/  FADD R28, R16, 9.9999997473787516356e-06 ;  /* 0x3727c5ac101c7421 */ /* 0x004fe20000000000 */
[----:B------:R-:W-:Y:S01]  /*0330*/  FADD R16, R17, 9.9999997473787516356e-06 ;  /* 0x3727c5ac11107421 */ /* 0x000fe20000000000 */
[----:B------:R-:W-:-:S04]  /*0340*/  FADD R17, R18, 9.9999997473787516356e-06 ;  /* 0x3727c5ac12117421 */ /* 0x000fc80000000000 */
[----:B------:R-:W2:Y:S08]  /*0350*/  MUFU.SQRT R28, R28 ;  /* 0x0000001c001c7308 */ /* 0x000eb00000002000 */
[----:B------:R-:W0:Y:S01]  /*0360*/  MUFU.SQRT R16, R16 ;  /* 0x0000001000107308 */ /* 0x000e220000002000 */
[----:B------:R-:W-:-:S07]  /*0370*/  FADD R19, R19, 9.9999997473787516356e-06 ;  /* 0x3727c5ac13137421 */ /* 0x000fce0000000000 */
[----:B------:R-:W1:Y:S01]  /*0380*/  MUFU.SQRT R17, R17 ;  /* 0x0000001100117308 */ /* 0x000e620000002000 */
[----:B---3--:R-:W-:Y:S01]  /*0390*/  FADD R7, R7, 9.9999997473787516356e-06 ;  /* 0x3727c5ac07077421 */ /* 0x008fe20000000000 */
[----:B--2---:R-:W-:Y:S02]  /*03a0*/  FSETP.GT.AND P1, PT, R28, 8.50705917302346158658e+37, PT ;  /* 0x7e8000001c00780b */ /* 0x004fe40003f24000 */
[----:B0-----:R-:W-:-:S04]  /*03b0*/  FSETP.GT.AND P5, PT, R16, 8.50705917302346158658e+37, PT ;  /* 0x7e8000001000780b */ /* 0x001fc80003fa4000 */
[----:B------:R0:W2:Y:S01]  /*03c0*/  MUFU.SQRT R18, R19 ;  /* 0x0000001300127308 */ /* 0x0000a20000002000 */
[----:B------:R-:W-:Y:S02]  /*03d0*/  FSETP.GEU.AND P6, PT, R28, 1.175494350822287508e-38, PT ;  /* 0x008000001c00780b */ /* 0x000fe40003fce000 */
[----:B------:R-:W-:Y:S02]  /*03e0*/  FSETP.GEU.AND P3, PT, R16, 1.175494350822287508e-38, PT ;  /* 0x008000001000780b */ /* 0x000fe40003f6e000 */
[----:B-1----:R-:W-:-:S03]  /*03f0*/  FSETP.GT.AND P4, PT, R17, 8.50705917302346158658e+37, PT ;  /* 0x7e8000001100780b */ /* 0x002fc60003f84000 */
[----:B------:R-:W1:Y:S01]  /*0400*/  MUFU.SQRT R7, R7 ;  /* 0x0000000700077308 */ /* 0x000e620000002000 */
[----:B------:R-:W-:Y:S01]  /*0410*/  FSETP.GEU.AND P2, PT, R17, 1.175494350822287508e-38, PT ;  /* 0x008000001100780b */ /* 0x000fe20003f4e000 */
[----:B------:R-:W-:Y:S01]  /*0420*/  @P1 FMUL R28, R28, 0.25 ;  /* 0x3e8000001c1c1820 */ /* 0x000fe20000400000 */
[----:B------:R-:W-:Y:S01]  /*0430*/  FSEL R41, R34, 1, P1 ;  /* 0x3f80000022297808 */ /* 0x000fe20000800000 */
[----:B------:R-:W-:Y:S01]  /*0440*/  @P5 FMUL R16, R16, 0.25 ;  /* 0x3e80000010105820 */ /* 0x000fe20000400000 */
[----:B0-----:R-:W-:Y:S01]  /*0450*/  FSEL R19, R34, 1, P5 ;  /* 0x3f80000022137808 */ /* 0x001fe20002800000 */
[----:B----4-:R-:W-:Y:S01]  /*0460*/  FADD R20, -R24, R20 ;  /* 0x0000001418147221 */ /* 0x010fe20000000100 */
[----:B--2---:R-:W-:Y:S01]  /*0470*/  FSETP.GT.AND P1, PT, R18, 8.50705917302346158658e+37, PT ;  /* 0x7e8000001200780b */ /* 0x004fe20003f24000 */
[----:B------:R-:W-:Y:S01]  /*0480*/  @!P6 FMUL R28, R28, 16777216 ;  /* 0x4b8000001c1ce820 */ /* 0x000fe20000400000 */
[----:B------:R-:W-:Y:S01]  /*0490*/  FSEL R24, R34, 1, P4 ;  /* 0x3f80000022187808 */ /* 0x000fe20002000000 */
[----:B------:R-:W-:Y:S01]  /*04a0*/  @!P3 FMUL R16, R16, 16777216 ;  /* 0x4b8000001010b820 */ /* 0x000fe20000400000 */
[----:B------:R-:W-:Y:S01]  /*04b0*/  @!P6 FMUL R41, R41, 16777216 ;  /* 0x4b8000002929e820 */ /* 0x000fe20000400000 */
[----:B------:R-:W-:Y:S01]  /*04c0*/  @P4 FMUL R17, R17, 0.25 ;  /* 0x3e80000011114820 */ /* 0x000fe20000400000 */
[----:B------:R-:W-:Y:S01]  /*04d0*/  @!P3 FMUL R19, R19, 16777216 ;  /* 0x4b8000001313b820 */ /* 0x000fe20000400000 */
[----:B------:R-:W-:-:S02]  /*04e0*/  FSETP.GEU.AND P6, PT, R18, 1.175494350822287508e-38, PT ;  /* 0x008000001200780b */ /* 0x000fc40003fce000 */
[----:B-1----:R-:W-:Y:S01]  /*04f0*/  FSETP.GT.AND P3, PT, R7, 8.50705917302346158658e+37, PT ;  /* 0x7e8000000700780b */ /* 0x002fe20003f64000 */
[----:B------:R-:W-:Y:S01]  /*0500*/  @!P2 FMUL R17, R17, 16777216 ;  /* 0x4b8000001111a820 */ /* 0x000fe20000400000 */
[----:B------:R-:W-:Y:S01]  /*0510*/  @!P2 FMUL R24, R24, 16777216 ;  /* 0x4b8000001818a820 */ /* 0x000fe20000400000 */
[----:B------:R-:W-:Y:S01]  /*0520*/  FSETP.GEU.AND P2, PT, R7, 1.175494350822287508e-38, PT ;  /* 0x008000000700780b */ /* 0x000fe20003f4e000 */
[----:B------:R-:W-:Y:S01]  /*0530*/  @P1 FMUL R18, R18, 0.25 ;  /* 0x3e80000012121820 */ /* 0x000fe20000400000 */
[----:B------:R-:W0:Y:S06]  /*0540*/  MUFU.RCP R28, R28 ;  /* 0x0000001c001c7308 */ /* 0x000e2c0000001000 */
[----:B------:R-:W-:-:S02]  /*0550*/  @!P6 FMUL R18, R18, 16777216 ;  /* 0x4b8000001212e820 */ /* 0x000fc40000400000 */
[----:B------:R-:W1:Y:S01]  /*0560*/  MUFU.RCP R16, R16 ;  /* 0x0000001000107308 */ /* 0x000e620000001000 */
[----:B------:R-:W-:-:S04]  /*0570*/  @P3 FMUL R7, R7, 0.25 ;  /* 0x3e80000007073820 */ /* 0x000fc80000400000 */
[----:B------:R-:W-:-:S03]  /*0580*/  @!P2 FMUL R7, R7, 16777216 ;  /* 0x4b8000000707a820 */ /* 0x000fc60000400000 */
[----:B------:R-:W2:Y:S08]  /*0590*/  MUFU.RCP R36, R18 ;  /* 0x0000001200247308 */ /* 0x000eb00000001000 */
[----:B------:R3:W4:Y:S01]  /*05a0*/  MUFU.RCP R39, R17 ;  /* 0x0000001100277308 */ /* 0x0007220000001000 */
[----:B------:R-:W-:Y:S01]  /*05b0*/  FADD R21, -R25, R21 ;  /* 0x0000001519157221 */ /* 0x000fe20000000100 */
[----:B0-----:R-:W-:Y:S01]  /*05c0*/  FMUL R41, R28, R41 ;  /* 0x000000291c297220 */ /* 0x001fe20000400000 */
[----:B-1----:R-:W-:-:S05]  /*05d0*/  FMUL R16, R16, R19 ;  /* 0x0000001310107220 */ /* 0x002fca0000400000 */
[----:B------:R-:W0:Y:S01]  /*05e0*/  MUFU.RCP R7, R7 ;  /* 0x0000000700077308 */ /* 0x000e220000001000 */
[C---:B---3--:R-:W-:Y:S02]  /*05f0*/  FSEL R17, R34.reuse, 1, P1 ;  /* 0x3f80000022117808 */ /* 0x048fe40000800000 */
[----:B------:R-:W-:-:S03]  /*0600*/  FSEL R18, R34, 1, P3 ;  /* 0x3f80000022127808 */ /* 0x000fc60001800000 */
[----:B------:R-:W-:Y:S01]  /*0610*/  @!P6 FMUL R17, R17, 16777216 ;  /* 0x4b8000001111e820 */ /* 0x000fe20000400000 */
[----:B------:R-:W-:Y:S01]  /*0620*/  FMUL R41, R41, R20 ;  /* 0x0000001429297220 */ /* 0x000fe20000400000 */
[----:B------:R-:W-:Y:S01]  /*0630*/  FMUL R40, R16, R21 ;  /* 0x0000001510287220 */ /* 0x000fe20000400000 */
[----:B------:R-:W-:Y:S01]  /*0640*/  FADD R23, -R27, R23 ;  /* 0x000000171b177221 */ /* 0x000fe20000000100 */
[----:B--2---:R-:W-:Y:S01]  /*0650*/  FMUL R36, R36, R17 ;  /* 0x0000001124247220 */ /* 0x004fe20000400000 */
[----:B------:R-:W-:Y:S01]  /*0660*/  FADD R22, -R26, R22 ;  /* 0x000000161a167221 */ /* 0x000fe20000000100 */
[----:B------:R-:W-:-:S04]  /*0670*/  IMAD.WIDE R16, R31, 0x4, R50 ;  /* 0x000000041f107825 */ /* 0x000fc800078e0232 */
[----:B------:R-:W-:Y:S01]  /*0680*/  @!P2 FMUL R18, R18, 16777216 ;  /* 0x4b8000001212a820 */ /* 0x000fe20000400000 */
[----:B----4-:R-:W-:Y:S01]  /*0690*/  FMUL R39, R39, R24 ;  /* 0x0000001827277220 */ /* 0x010fe20000400000 */
[----:B------:R-:W-:-:S04]  /*06a0*/  IMAD.WIDE R20, R31, 0x4, R48 ;  /* 0x000000041f147825 */ /* 0x000fc800078e0230 */
[----:B-----5:R-:W-:Y:S01]  /*06b0*/  FADD R10, -R14, R10 ;  /* 0x0000000a0e0a7221 */ /* 0x020fe20000000100 */
[----:B------:R-:W-:Y:S01]  /*06c0*/  FMUL R39, R39, R22 ;  /* 0x0000001627277220 */ /* 0x000fe20000400000 */
[----:B------:R-:W-:Y:S01]  /*06d0*/  FMUL R36, R36, R23 ;  /* 0x0000001724247220 */ /* 0x000fe20000400000 */
[----:B0-----:R-:W-:Y:S02]  /*06e0*/  FMUL R14, R7, R18 ;  /* 0x00000012070e7220 */ /* 0x001fe40000400000 */
[----:B------:R-:W2:Y:S04]  /*06f0*/  LDG.E.EL.128 R16, desc[UR6][R16.64] ;  /* 0x0000000610107981 */ /* 0x000ea8000c2e1d00 */
[----:B------:R-:W2:Y:S01]  /*0700*/  LDG.E.EL.128 R20, desc[UR6][R20.64] ;  /* 0x0000000614147981 */ /* 0x000ea2000c2e1d00 */
[----:B------:R-:W-:-:S04]  /*0710*/  IMAD.WIDE R24, R29, 0x4, R50 ;  /* 0x000000041d187825 */ /* 0x000fc800078e0232 */
[----:B------:R-:W-:Y:S02]  /*0720*/  IMAD.WIDE R28, R29, 0x4, R48 ;  /* 0x000000041d1c7825 */ /* 0x000fe400078e0230 */
[----:B------:R-:W3:Y:S04]  /*0730*/  LDG.E.EL.128 R24, desc[UR6][R24.64] ;  /* 0x0000000618187981 */ /* 0x000ee8000c2e1d00 */
[----:B------:R-:W3:Y:S01]  /*0740*/  LDG.E.EL.128 R28, desc[UR6][R28.64] ;  /* 0x000000061c1c7981 */ /* 0x000ee2000c2e1d00 */
[----:B------:R-:W-:-:S04]  /*0750*/  FADD R6, R6, 9.9999997473787516356e-06 ;  /* 0x3727c5ac06067421 */ /* 0x000fc80000000000 */
[----:B------:R-:W0:Y:S02]  /*0760*/  MUFU.SQRT R7, R6 ;  /* 0x0000000600077308 */ /* 0x000e240000002000 */
[C---:B0-----:R-:W-:Y:S02]  /*0770*/  FSETP.GT.AND P1, PT, R7.reuse, 8.50705917302346158658e+37, PT ;  /* 0x7e8000000700780b */ /* 0x041fe40003f24000 */
[----:B------:R-:W-:-:S11]  /*0780*/  FSETP.GEU.AND P2, PT, R7, 1.175494350822287508e-38, PT ;  /* 0x008000000700780b */ /* 0x000fd60003f4e000 */
[----:B------:R-:W-:-:S04]  /*0790*/  @P1 FMUL R7, R7, 0.25 ;  /* 0x3e80000007071820 */ /* 0x000fc80000400000 */
[----:B------:R-:W-:Y:S01]  /*07a0*/  @!P2 FMUL R7, R7, 16777216 ;  /* 0x4b8000000707a820 */ /* 0x000fe20000400000 */
[----:B------:R-:W-:-:S05]  /*07b0*/  FADD R11, -R15, R11 ;  /* 0x0000000b0f0b7221 */ /* 0x000fca0000000100 */
[----:B------:R-:W0:Y:S01]  /*07c0*/  MUFU.RCP R7, R7 ;  /* 0x0000000700077308 */ /* 0x000e220000001000 */
[----:B------:R-:W-:Y:S01]  /*07d0*/  FADD R9, -R13, R9 ;  /* 0x000000090d097221 */ /* 0x000fe20000000100 */
[----:B--2---:R-:W-:Y:S01]  /*07e0*/  FFMA R41, R16, R41, R20 ;  /* 0x0000002910297223 */ /* 0x004fe20000000014 */
[----:B------:R-:W-:Y:S01]  /*07f0*/  FMUL R16, R14, R11 ;  /* 0x0000000b0e107220 */ /* 0x000fe20000400000 */
[----:B------:R-:W-:-:S05]  /*0800*/  FSEL R14, R34, 1, P1 ;  /* 0x3f800000220e7808 */ /* 0x000fca0000800000 */
[----:B------:R-:W-:-:S04]  /*0810*/  @!P2 FMUL R14, R14, 16777216 ;  /* 0x4b8000000e0ea820 */ /* 0x000fc80000400000 */
[----:B0-----:R-:W-:-:S04]  /*0820*/  FMUL R11, R7, R14 ;  /* 0x0000000e070b7220 */ /* 0x001fc80000400000 */
[----:B------:R-:W-:Y:S01]  /*0830*/  FMUL R11, R11, R10 ;  /* 0x0000000a0b0b7220 */ /* 0x000fe20000400000 */
[----:B------:R-:W-:-:S06]  /*0840*/  FADD R10, R5, 9.9999997473787516356e-06 ;  /* 0x3727c5ac050a7421 */ /* 0x000fcc0000000000 */
[----:B------:R-:W0:Y:S01]  /*0850*/  MUFU.SQRT R10, R10 ;  /* 0x0000000a000a7308 */ /* 0x000e220000002000 */
[----:B------:R-:W-:Y:S01]  /*0860*/  FFMA R40, R17, R40, R21 ;  /* 0x0000002811287223 */ /* 0x000fe20000000015 */
[----:B------:R-:W-:-:S06]  /*0870*/  FADD R21, R4, 9.9999997473787516356e-06 ;  /* 0x3727c5ac04157421 */ /* 0x000fcc0000000000 */
[----:B------:R-:W1:Y:S01]  /*0880*/  MUFU.SQRT R21, R21 ;  /* 0x0000001500157308 */ /* 0x000e620000002000 */
[C---:B0-----:R-:W-:Y:S02]  /*0890*/  FSETP.GT.AND P2, PT, R10.reuse, 8.50705917302346158658e+37, PT ;  /* 0x7e8000000a00780b */ /* 0x041fe40003f44000 */
[----:B------:R-:W-:Y:S02]  /*08a0*/  FSETP.GEU.AND P4, PT, R10, 1.175494350822287508e-38, PT ;  /* 0x008000000a00780b */ /* 0x000fe40003f8e000 */
[----:B-1----:R-:W-:-:S09]  /*08b0*/  FSETP.GT.AND P1, PT, R21, 8.50705917302346158658e+37, PT ;  /* 0x7e8000001500780b */ /* 0x002fd20003f24000 */
[----:B------:R-:W-:Y:S01]  /*08c0*/  @P2 FMUL R10, R10, 0.25 ;  /* 0x3e8000000a0a2820 */ /* 0x000fe20000400000 */
[----:B------:R-:W-:Y:S01]  /*08d0*/  FSETP.GEU.AND P3, PT, R21, 1.175494350822287508e-38, PT ;  /* 0x008000001500780b */ /* 0x000fe20003f6e000 */
[----:B---3--:R-:W-:Y:S02]  /*08e0*/  FFMA R31, R27, R16, R31 ;  /* 0x000000101b1f7223 */ /* 0x008fe4000000001f */
[----:B------:R-:W-:Y:S01]  /*08f0*/  @!P4 FMUL R10, R10, 16777216 ;  /* 0x4b8000000a0ac820 */ /* 0x000fe20000400000 */
[----:B------:R-:W-:-:S04]  /*0900*/  LOP3.LUT R16, R38, 0x8, RZ, 0xfc, !PT ;  /* 0x0000000826107812 */ /* 0x000fc800078efcff */
[----:B------:R-:W-:Y:S01]  /*0910*/  LEA.HI R6, R37, R16, RZ, 0x8 ;  /* 0x0000001025067211 */ /* 0x000fe200078f40ff */
[----:B------:R-:W0:Y:S01]  /*0920*/  MUFU.RCP R10, R10 ;  /* 0x0000000a000a7308 */ /* 0x000e220000001000 */
[----:B------:R-:W-:Y:S01]  /*0930*/  @P1 FMUL R21, R21, 0.25 ;  /* 0x3e80000015151820 */ /* 0x000fe20000400000 */
[----:B------:R-:W-:Y:S01]  /*0940*/  FFMA R30, R26, R11, R30 ;  /* 0x0000000b1a1e7223 */ /* 0x000fe2000000001e */
[----:B------:R-:W-:Y:S02]  /*0950*/  LOP3.LUT R5, R6, 0xffffff00, RZ, 0xc0, !PT ;  /* 0xffffff0006057812 */ /* 0x000fe400078ec0ff */
[----:B------:R-:W-:Y:S01]  /*0960*/  FSEL R11, R34, 1, P2 ;  /* 0x3f800000220b7808 */ /* 0x000fe20001000000 */
[----:B------:R-:W-:Y:S01]  /*0970*/  @!P3 FMUL R21, R21, 16777216 ;  /* 0x4b8000001515b820 */ /* 0x000fe20000400000 */
[----:B------:R-:W-:Y:S01]  /*0980*/  FFMA R39, R18, R39, R22 ;  /* 0x0000002712277223 */ /* 0x000fe20000000016 */
[----:B------:R-:W-:Y:S02]  /*0990*/  IMAD.IADD R16, R16, 0x1, -R5 ;  /* 0x0000000110107824 */ /* 0x000fe400078e0a05 */
[----:B------:R-:W1:Y:S01]  /*09a0*/  MUFU.RCP R18, R21 ;  /* 0x0000001500127308 */ /* 0x000e620000001000 */
[----:B------:R-:W-:Y:S01]  /*09b0*/  @!P4 FMUL R11, R11, 16777216 ;  /* 0x4b8000000b0bc820 */ /* 0x000fe20000400000 */
[----:B------:R-:W-:Y:S01]  /*09c0*/  IMAD.IADD R15, R16, 0x1, R35 ;  /* 0x00000001100f7824 */ /* 0x000fe200078e0223 */
[----:B------:R-:W-:-:S02]  /*09d0*/  CS2R R4, SRZ ;  /* 0x0000000000047805 */ /* 0x000fc4000001ff00 */
[----:B0-----:R-:W-:Y:S01]  /*09e0*/  FMUL R20, R10, R11 ;  /* 0x0000000b0a147220 */ /* 0x001fe20000400000 */
[----:B------:R-:W-:Y:S02]  /*09f0*/  FSEL R11, R34, 1, P1 ;  /* 0x3f800000220b7808 */ /* 0x000fe40000800000 */
[----:B------:R-:W-:Y:S01]  /*0a00*/  CS2R R6, SRZ ;  /* 0x0000000000067805 */ /* 0x000fe2000001ff00 */
[----:B------:R-:W-:-:S04]  /*0a10*/  IMAD.WIDE R14, R15, 0x4, R46 ;  /* 0x000000040f0e7825 */ /* 0x000fc800078e022e */
[----:B------:R-:W-:Y:S01]  /*0a20*/  FFMA R36, R19, R36, R23 ;  /* 0x0000002413247223 */ /* 0x000fe20000000017 */
[----:B------:R-:W-:Y:S01]  /*0a30*/  FADD R19, -R12, R8 ;  /* 0x000000080c137221 */ /* 0x000fe20000000100 */
[----:B------:R-:W-:Y:S01]  /*0a40*/  FMUL R20, R20, R9 ;  /* 0x0000000914147220 */ /* 0x000fe20000400000 */
[----:B------:R-:W-:Y:S01]  /*0a50*/  @!P3 FMUL R11, R11, 16777216 ;  /* 0x4b8000000b0bb820 */ /* 0x000fe20000400000 */
[----:B------:R-:W-:Y:S01]  /*0a60*/  IMAD.WIDE R8, R16, 0x4, R42 ;  /* 0x0000000410087825 */ /* 0x000fe200078e022a */
[----:B------:R0:W2:Y:S03]  /*0a70*/  @!P0 LDG.E.EL.128 R4, desc[UR6][R14.64] ;  /* 0x000000060e048981 */ /* 0x0000a6000c2e1d00 */
[----:B-1----:R-:W-:Y:S02]  /*0a80*/  FMUL R18, R18, R11 ;  /* 0x0000000b12127220 */ /* 0x002fe40000400000 */
[----:B------:R-:W3:Y:S01]  /*0a90*/  LDG.E.EL.128 R8, desc[UR6][R8.64] ;  /* 0x0000000608087981 */ /* 0x000ee2000c2e1d00 */
[----:B0-----:R-:W-:-:S06]  /*0aa0*/  IMAD.WIDE R14, R16, 0x4, R44 ;  /* 0x00000004100e7825 */ /* 0x001fcc00078e022c */
[----:B------:R-:W2:Y:S01]  /*0ab0*/  LDG.E.EL.128 R12, desc[UR6][R14.64] ;  /* 0x000000060e0c7981 */ /* 0x000ea2000c2e1d00 */
[----:B------:R-:W-:-:S04]  /*0ac0*/  LOP3.LUT R38, R38, 0xc, RZ, 0xfc, !PT ;  /* 0x0000000c26267812 */ /* 0x000fc800078efcff */
[----:B------:R-:W-:-:S04]  /*0ad0*/  LEA.HI R37, R37, R38, RZ, 0x8 ;  /* 0x0000002625257211 */ /* 0x000fc800078f40ff */
[----:B------:R-:W-:Y:S01]  /*0ae0*/  LOP3.LUT R17, R37, 0xffffff00, RZ, 0xc0, !PT ;  /* 0xffffff0025117812 */ /* 0x000fe200078ec0ff */
[----:B------:R-:W-:-:S04]  /*0af0*/  FMUL R23, R18, R19 ;  /* 0x0000001312177220 */ /* 0x000fc80000400000 */
[----:B------:R-:W-:-:S04]  /*0b00*/  IMAD.IADD R17, R38, 0x1, -R17 ;  /* 0x0000000126117824 */ /* 0x000fc800078e0a11 */
[----:B------:R-:W-:Y:S02]  /*0b10*/  IMAD.IADD R19, R17, 0x1, R35 ;  /* 0x0000000111137824 */ /* 0x000fe400078e0223 */
[----:B------:R-:W-:Y:S01]  /*0b20*/  FFMA R37, R25, R20, R29 ;  /* 0x0000001419257223 */ /* 0x000fe2000000001d */
[----:B------:R-:W-:Y:S01]  /*0b30*/  FFMA R35, R24, R23, R28 ;  /* 0x0000001718237223 */ /* 0x000fe2000000001c */
[----:B------:R-:W-:-:S04]  /*0b40*/  IMAD.WIDE R20, R16, 0x4, R48 ;  /* 0x0000000410147825 */ /* 0x000fc800078e0230 */
[----:B------:R-:W-:Y:S02]  /*0b50*/  IMAD.WIDE R46, R19, 0x4, R46 ;  /* 0x00000004132e7825 */ /* 0x000fe400078e022e */
[----:B------:R-:W4:Y:S02]  /*0b60*/  LDG.E.EL.128 R20, desc[UR6][R20.64] ;  /* 0x0000000614147981 */ /* 0x000f24000c2e1d00 */
[----:B------:R-:W-:-:S04]  /*0b70*/  IMAD.WIDE R18, R16, 0x4, R50 ;  /* 0x0000000410127825 */ /* 0x000fc800078e0232 */
[----:B------:R-:W-:-:S04]  /*0b80*/  IMAD.WIDE R24, R17, 0x4, R42 ;  /* 0x0000000411187825 */ /* 0x000fc800078e022a */
[----:B------:R-:W-:-:S04]  /*0b90*/  IMAD.WIDE R44, R17, 0x4, R44 ;  /* 0x00000004112c7825 */ /* 0x000fc800078e022c */
[----:B------:R-:W-:-:S04]  /*0ba0*/  IMAD.WIDE R42, R17, 0x4, R50 ;  /* 0x00000004112a7825 */ /* 0x000fc800078e0232 */
[----:B------:R-:W-:Y:S02]  /*0bb0*/  IMAD.WIDE R28, R17, 0x4, R48 ;  /* 0x00000004111c7825 */ /* 0x000fe400078e0230 */
[----:B------:R-:W4:Y:S02]  /*0bc0*/  LDG.E.EL.128 R16, desc[UR6][R18.64] ;  /* 0x0000000612107981 */ /* 0x000f24000c2e1d00 */
[----:B---3--:R-:W-:Y:S01]  /*0bd0*/  FADD R11, R11, 9.9999997473787516356e-06 ;  /* 0x3727c5ac0b0b7421 */ /* 0x008fe20000000000 */
[----:B--2---:R-:W-:-:S03]  /*0be0*/  FADD R7, -R15, R7 ;  /* 0x000000070f077221 */ /* 0x004fc60000000100 */
[----:B------:R-:W0:Y:S02]  /*0bf0*/  MUFU.SQRT R15, R11 ;  /* 0x0000000b000f7308 */ /* 0x000e240000002000 */
[C---:B0-----:R-:W-:Y:S02]  /*0c00*/  FSETP.GT.AND P1, PT, R15.reuse, 8.50705917302346158658e+37, PT ;  /* 0x7e8000000f00780b */ /* 0x041fe40003f24000 */
[----:B------:R-:W-:-:S11]  /*0c10*/  FSETP.GEU.AND P2, PT, R15, 1.175494350822287508e-38, PT ;  /* 0x008000000f00780b */ /* 0x000fd60003f4e000 */
[----:B------:R-:W-:-:S04]  /*0c20*/  @P1 FMUL R15, R15, 0.25 ;  /* 0x3e8000000f0f1820 */ /* 0x000fc80000400000 */
[----:B------:R-:W-:-:S04]  /*0c30*/  @!P2 FMUL R15, R15, 16777216 ;  /* 0x4b8000000f0fa820 */ /* 0x000fc80000400000 */
[----:B------:R-:W0:Y:S01]  /*0c40*/  MUFU.RCP R38, R15 ;  /* 0x0000000f00267308 */ /* 0x000e220000001000 */
[----:B------:R-:W-:-:S05]  /*0c50*/  FSEL R27, R34, 1, P1 ;  /* 0x3f800000221b7808 */ /* 0x000fca0000800000 */
[----:B------:R-:W-:-:S04]  /*0c60*/  @!P2 FMUL R27, R27, 16777216 ;  /* 0x4b8000001b1ba820 */ /* 0x000fc80000400000 */
[----:B0-----:R-:W-:Y:S02]  /*0c70*/  FMUL R38, R38, R27 ;  /* 0x0000001b26267220 */ /* 0x001fe40000400000 */
[----:B------:R-:W2:Y:S01]  /*0c80*/  LDG.E.EL.128 R24, desc[UR6][R24.64] ;  /* 0x0000000618187981 */ /* 0x000ea2000c2e1d00 */
[----:B------:R-:W-:Y:S01]  /*0c90*/  FADD R9, R9, 9.9999997473787516356e-06 ;  /* 0x3727c5ac09097421 */ /* 0x000fe20000000000 */
[----:B------:R-:W-:Y:S01]  /*0ca0*/  FMUL R38, R38, R7 ;  /* 0x0000000726267220 */ /* 0x000fe20000400000 */
[----:B------:R-:W-:Y:S01]  /*0cb0*/  FADD R7, R8, 9.9999997473787516356e-06 ;  /* 0x3727c5ac08077421 */ /* 0x000fe20000000000 */
[----:B------:R-:W-:-:S03]  /*0cc0*/  FADD R10, R10, 9.9999997473787516356e-06 ;  /* 0x3727c5ac0a0a7421 */ /* 0x000fc60000000000 */
[----:B------:R-:W0:Y:S08]  /*0cd0*/  MUFU.SQRT R9, R9 ;  /* 0x0000000900097308 */ /* 0x000e300000002000 */
[----:B------:R-:W1:Y:S08]  /*0ce0*/  MUFU.SQRT R7, R7 ;  /* 0x0000000700077308 */ /* 0x000e700000002000 */
[----:B------:R-:W3:Y:S01]  /*0cf0*/  MUFU.SQRT R8, R10 ;  /* 0x0000000a00087308 */ /* 0x000ee20000002000 */
[----:B0-----:R-:W-:-:S02]  /*0d00*/  FSETP.GT.AND P3, PT, R9, 8.50705917302346158658e+37, PT ;  /* 0x7e8000000900780b */ /* 0x001fc40003f64000 */
[----:B------:R-:W-:Y:S02]  /*0d10*/  FSETP.GEU.AND P4, PT, R9, 1.175494350822287508e-38, PT ;  /* 0x008000000900780b */ /* 0x000fe40003f8e000 */
[C---:B-1----:R-:W-:Y:S01]  /*0d20*/  FSETP.GT.AND P1, PT, R7.reuse, 8.50705917302346158658e+37, PT ;  /* 0x7e8000000700780b */ /* 0x042fe20003f24000 */
[----:B------:R-:W0:Y:S01]  /*0d30*/  S2UR UR5, SR_CgaCtaId ;  /* 0x00000000000579c3 */ /* 0x000e220000008800 */
[----:B------:R-:W-:Y:S01]  /*0d40*/  FSETP.GEU.AND P2, PT, R7, 1.175494350822287508e-38, PT ;  /* 0x008000000700780b */ /* 0x000fe20003f4e000 */
[----:B------:R-:W-:Y:S01]  /*0d50*/  FADD R6, -R14, R6 ;  /* 0x000000060e067221 */ /* 0x000fe20000000100 */
[C---:B---3--:R-:W-:Y:S02]  /*0d60*/  FSETP.GT.AND P5, PT, R8.reuse, 8.50705917302346158658e+37, PT ;  /* 0x7e8000000800780b */ /* 0x048fe40003fa4000 */
[----:B------:R-:W-:-:S03]  /*0d70*/  FSETP.GEU.AND P6, PT, R8, 1.175494350822287508e-38, PT ;  /* 0x008000000800780b */ /* 0x000fc60003fce000 */
[----:B------:R-:W-:Y:S01]  /*0d80*/  @P3 FMUL R9, R9, 0.25 ;  /* 0x3e80000009093820 */ /* 0x000fe20000400000 */
[----:B------:R-:W-:-:S03]  /*0d90*/  SHF.R.U32.HI R14, RZ, 0x4, R32 ;  /* 0x00000004ff0e7819 */ /* 0x000fc60000011620 */
[----:B------:R-:W-:Y:S01]  /*0da0*/  @P1 FMUL R7, R7, 0.25 ;  /* 0x3e80000007071820 */ /* 0x000fe20000400000 */
[----:B------:R-:W-:Y:S01]  /*0db0*/  @!P4 FMUL R9, R9, 16777216 ;  /* 0x4b8000000909c820 */ /* 0x000fe20000400000 */
[----:B------:R-:W-:Y:S02]  /*0dc0*/  SGXT.U32 R14, R14, 0x4 ;  /* 0x000000040e0e781a */ /* 0x000fe40000000000 */
[----:B------:R-:W-:Y:S02]  /*0dd0*/  @!P2 FMUL R7, R7, 16777216 ;  /* 0x4b8000000707a820 */ /* 0x000fe40000400000 */
[----:B------:R-:W-:Y:S01]  /*0de0*/  LOP3.LUT R33, R33, R14, RZ, 0xfc, !PT ;  /* 0x0000000e21217212 */ /* 0x000fe200078efcff */
[----:B------:R-:W-:Y:S01]  /*0df0*/  @P5 FMUL R8, R8, 0.25 ;  /* 0x3e80000008085820 */ /* 0x000fe20000400000 */
[----:B------:R-:W-:Y:S01]  /*0e00*/  IMAD.SHL.U32 R14, R32, 0x400, RZ ;  /* 0x00000400200e7824 */ /* 0x000fe200078e00ff */
[----:B------:R-:W1:Y:S02]  /*0e10*/  MUFU.RCP R9, R9 ;  /* 0x0000000900097308 */ /* 0x000e640000001000 */
[----:B------:R-:W-:Y:S01]  /*0e20*/  @!P6 FMUL R8, R8, 16777216 ;  /* 0x4b8000000808e820 */ /* 0x000fe20000400000 */
[----:B----4-:R-:W-:Y:S01]  /*0e30*/  FFMA R19, R19, R38, R23 ;  /* 0x0000002613137223 */ /* 0x010fe20000000017 */
[----:B------:R-:W-:Y:S01]  /*0e40*/  LOP3.LUT R14, R14, 0xc00, RZ, 0xc0, !PT ;  /* 0x00000c000e0e7812 */ /* 0x000fe200078ec0ff */
[----:B------:R-:W-:Y:S01]  /*0e50*/  FADD R11, -R12, R4 ;  /* 0x000000040c0b7221 */ /* 0x000fe20000000100 */
[----:B------:R-:W-:-:S02]  /*0e60*/  FSEL R4, R34, 1, P3 ;  /* 0x3f80000022047808 */ /* 0x000fc40001800000 */
[----:B------:R-:W-:Y:S01]  /*0e70*/  MUFU.RCP R38, R7 ;  /* 0x0000000700267308 */ /* 0x000fe20000001000 */
[----:B------:R-:W-:Y:S01]  /*0e80*/  LOP3.LUT R12, R14, R3, RZ, 0xfc, !PT ;  /* 0x000000030e0c7212 */ /* 0x000fe200078efcff */
[----:B------:R-:W-:-:S06]  /*0e90*/  UMOV UR4, 0x400 ;  /* 0x0000040000047882 */ /* 0x000fcc0000000000 */
[----:B------:R-:W3:Y:S01]  /*0ea0*/  MUFU.RCP R7, R8 ;  /* 0x0000000800077308 */ /* 0x000ee20000001000 */
[----:B0-----:R-:W-:Y:S01]  /*0eb0*/  UPRMT UR4, UR5, 0x654, UR4 ;  /* 0x0000065405047896 */ /* 0x001fe20008000004 */
[----:B------:R-:W-:Y:S01]  /*0ec0*/  FSEL R15, R34, 1, P1 ;  /* 0x3f800000220f7808 */ /* 0x000fe20000800000 */
[----:B------:R-:W-:Y:S01]  /*0ed0*/  @!P4 FMUL R4, R4, 16777216 ;  /* 0x4b8000000404c820 */ /* 0x000fe20000400000 */
[----:B------:R-:W-:-:S03]  /*0ee0*/  FSEL R10, R34, 1, P5 ;  /* 0x3f800000220a7808 */ /* 0x000fc60002800000 */
[----:B-1----:R-:W-:Y:S01]  /*0ef0*/  FMUL R4, R9, R4 ;  /* 0x0000000409047220 */ /* 0x002fe20000400000 */
[----:B------:R-:W-:Y:S01]  /*0f00*/  @!P2 FMUL R15, R15, 16777216 ;  /* 0x4b8000000f0fa820 */ /* 0x000fe20000400000 */
[----:B------:R-:W-:Y:S01]  /*0f10*/  @!P6 FMUL R10, R10, 16777216 ;  /* 0x4b8000000a0ae820 */ /* 0x000fe20000400000 */
[----:B------:R-:W-:Y:S02]  /*0f20*/  LEA.HI R9, R14, UR4, RZ, 0x1c ;  /* 0x000000040e097c11 */ /* 0x000fe4000f8fe0ff */
[----:B------:R-:W-:Y:S01]  /*0f30*/  FSETP.GEU.AND P2, PT, R41, RZ, PT ;  /* 0x000000ff2900720b */ /* 0x000fe20003f4e000 */
[----:B---3--:R-:W-:Y:S02]  /*0f40*/  FMUL R7, R7, R10 ;  /* 0x0000000a07077220 */ /* 0x008fe40000400000 */
[----:B------:R-:W-:Y:S01]  /*0f50*/  IMAD R10, R12, 0x4, R9 ;  /* 0x000000040c0a7824 */ /* 0x000fe200078e0209 */
[----:B------:R-:W-:Y:S02]  /*0f60*/  FSEL R41, R41, RZ, P2 ;  /* 0x000000ff29297208 */ /* 0x000fe40001000000 */
[----:B------:R-:W-:-:S03]  /*0f70*/  FSETP.GEU.AND P3, PT, R40, RZ, PT ;  /* 0x000000ff2800720b */ /* 0x000fc60003f6e000 */
[----:B------:R-:W-:Y:S01]  /*0f80*/  STS [R10], R41 ;  /* 0x000000290a007388 */ /* 0x000fe20000000800 */
[----:B------:R-:W-:Y:S01]  /*0f90*/  FSEL R40, R40, RZ, P3 ;  /* 0x000000ff28287208 */ /* 0x000fe20001800000 */
[----:B------:R-:W-:Y:S01]  /*0fa0*/  FMUL R38, R38, R15 ;  /* 0x0000000f26267220 */ /* 0x000fe20000400000 */
[----:B------:R-:W-:Y:S01]  /*0fb0*/  FADD R5, -R13, R5 ;  /* 0x000000050d057221 */ /* 0x000fe20000000100 */
[----:B------:R-:W-:-:S03]  /*0fc0*/  LOP3.LUT R15, R14, 0x40, RZ, 0xfc, !PT ;  /* 0x000000400e0f7812 */ /* 0x000fc600078efcff */
[----:B------:R-:W-:Y:S01]  /*0fd0*/  FMUL R4, R4, R5 ;  /* 0x0000000504047220 */ /* 0x000fe20000400000 */
[----:B------:R-:W-:Y:S02]  /*0fe0*/  LOP3.LUT R5, R14, 0x80, RZ, 0xfc, !PT ;  /* 0x000000800e057812 */ /* 0x000fe400078efcff */
[----:B------:R-:W-:Y:S02]  /*0ff0*/  LEA.HI R15, R15, UR4, RZ, 0x1c ;  /* 0x000000040f0f7c11 */ /* 0x000fe4000f8fe0ff */
[----:B------:R-:W-:Y:S01]  /*1000*/  LEA.HI R5, R5, UR4, RZ, 0x1c ;  /* 0x0000000405057c11 */ /* 0x000fe2000f8fe0ff */
[----:B------:R-:W-:Y:S02]  /*1010*/  FMUL R7, R7, R6 ;  /* 0x0000000607077220 */ /* 0x000fe40000400000 */
[----:B------:R-:W-:Y:S01]  /*1020*/  IMAD R15, R12, 0x4, R15 ;  /* 0x000000040c0f7824 */ /* 0x000fe200078e020f */
[----:B------:R-:W-:Y:S01]  /*1030*/  LOP3.LUT R6, R14, 0xc0, RZ, 0xfc, !PT ;  /* 0x000000c00e067812 */ /* 0x000fe200078efcff */
[----:B------:R-:W-:-:S03]  /*1040*/  IMAD R5, R12, 0x4, R5 ;  /* 0x000000040c057824 */ /* 0x000fc600078e0205 */
[----:B------:R0:W-:Y:S01]  /*1050*/  STS [R15+0x100], R40 ;  /* 0x000100280f007388 */ /* 0x0001e20000000800 */
[----:B------:R-:W-:Y:S01]  /*1060*/  FFMA R18, R18, R7, R22 ;  /* 0x0000000712127223 */ /* 0x000fe20000000016 */
[----:B------:R-:W-:Y:S01]  /*1070*/  IMAD.SHL.U32 R13, R32, 0x4, RZ ;  /* 0x00000004200d7824 */ /* 0x000fe200078e00ff */
[----:B0-----:R-:W-:-:S05]  /*1080*/  LEA.HI R15, R6, UR4, RZ, 0x1c ;  /* 0x00000004060f7c11 */ /* 0x001fca000f8fe0ff */
[----:B------:R-:W-:Y:S01]  /*1090*/  IMAD R15, R12, 0x4, R15 ;  /* 0x000000040c0f7824 */ /* 0x000fe200078e020f */
[----:B------:R-:W-:Y:S01]  /*10a0*/  LOP3.LUT R2, R2, 0x3c, R13, 0xf8, !PT ;  /* 0x0000003c02027812 */ /* 0x000fe200078ef80d */
[----:B------:R-:W-:Y:S01]  /*10b0*/  FFMA R17, R17, R4, R21 ;  /* 0x0000000411117223 */ /* 0x000fe20000000015 */
[----:B------:R-:W-:Y:S02]  /*10c0*/  FSETP.GTU.AND P2, PT, R41, RZ, PT ;  /* 0x000000ff2900720b */ /* 0x000fe40003f4c000 */
[----:B------:R-:W-:Y:S01]  /*10d0*/  ISETP.GE.AND P1, PT, R2, 0x40, PT ;  /* 0x000000400200780c */ /* 0x000fe20003f26270 */
[----:B------:R-:W-:Y:S01]  /*10e0*/  IMAD R2, R33, 0x40, R2 ;  /* 0x0000004021027824 */ /* 0x000fe200078e0202 */
[C---:B------:R-:W-:Y:S02]  /*10f0*/  LOP3.LUT R51, R14.reuse, 0x140, RZ, 0xfc, !PT ;  /* 0x000001400e337812 */ /* 0x040fe400078efcff */
[C---:B------:R-:W-:Y:S02]  /*1100*/  LOP3.LUT R33, R14.reuse, 0x1c0, RZ, 0xfc, !PT ;  /* 0x000001c00e217812 */ /* 0x040fe400078efcff */
[----:B------:R-:W-:-:S02]  /*1110*/  LOP3.LUT R49, R14, 0x200, RZ, 0xfc, !PT ;  /* 0x000002000e317812 */ /* 0x000fc400078efcff */
[C---:B------:R-:W-:Y:S02]  /*1120*/  LOP3.LUT R41, R14.reuse, 0x280, RZ, 0xfc, !PT ;  /* 0x000002800e297812 */ /* 0x040fe400078efcff */
[----:B------:R-:W-:Y:S02]  /*1130*/  LOP3.LUT R21, R14, 0x2c0, RZ, 0xfc, !PT ;  /* 0x000002c00e157812 */ /* 0x000fe400078efcff */
[----:B------:R-:W-:Y:S02]  /*1140*/  LEA.HI R51, R51, UR4, RZ, 0x1c ;  /* 0x0000000433337c11 */ /* 0x000fe4000f8fe0ff */
[----:B------:R-:W-:Y:S02]  /*1150*/  LEA.HI R33, R33, UR4, RZ, 0x1c ;  /* 0x0000000421217c11 */ /* 0x000fe4000f8fe0ff */
[----:B------:R-:W-:Y:S02]  /*1160*/  LEA.HI R49, R49, UR4, RZ, 0x1c ;  /* 0x0000000431317c11 */ /* 0x000fe4000f8fe0ff */
[----:B------:R-:W-:-:S02]  /*1170*/  LEA.HI R41, R41, UR4, RZ, 0x1c ;  /* 0x0000000429297c11 */ /* 0x000fc4000f8fe0ff */
[----:B------:R-:W-:Y:S02]  /*1180*/  LEA.HI R21, R21, UR4, RZ, 0x1c ;  /* 0x0000000415157c11 */ /* 0x000fe4000f8fe0ff */
[----:B------:R-:W-:Y:S01]  /*1190*/  LOP3.LUT R13, R13, 0x3fc, RZ, 0xc0, !PT ;  /* 0x000003fc0d0d7812 */ /* 0x000fe200078ec0ff */
[C---:B------:R-:W-:Y:S02]  /*11a0*/  IMAD R33, R12.reuse, 0x4, R33 ;  /* 0x000000040c217824 */ /* 0x040fe400078e0221 */
[----:B------:R-:W-:Y:S01]  /*11b0*/  IMAD R21, R12, 0x4, R21 ;  /* 0x000000040c157824 */ /* 0x000fe200078e0215 */
[----:B------:R-:W-:-:S04]  /*11c0*/  SHF.R.U32.HI R32, RZ, 0x2, R32 ;  /* 0x00000002ff207819 */ /* 0x000fc80000011620 */
[----:B------:R-:W-:-:S05]  /*11d0*/  LOP3.LUT R32, R32, 0x3c, RZ, 0xc0, !PT ;  /* 0x0000003c20207812 */ /* 0x000fca00078ec0ff */
[----:B------:R-:W-:Y:S02]  /*11e0*/  VIADD R32, R32, UR4 ;  /* 0x0000000420207c36 */ /* 0x000fe40008000000 */
[----:B--2---:R-:W-:-:S04]  /*11f0*/  FADD R24, R24, 9.9999997473787516356e-06 ;  /* 0x3727c5ac18187421 */ /* 0x004fc80000000000 */
[----:B------:R-:W0:Y:S01]  /*1200*/  MUFU.SQRT R3, R24 ;  /* 0x0000001800037308 */ /* 0x000e220000002000 */
[----:B------:R-:W-:Y:S01]  /*1210*/  FADD R25, R25, 9.9999997473787516356e-06 ;  /* 0x3727c5ac19197421 */ /* 0x000fe20000000000 */
[----:B------:R-:W-:-:S06]  /*1220*/  FADD R26, R26, 9.9999997473787516356e-06 ;  /* 0x3727c5ac1a1a7421 */ /* 0x000fcc0000000000 */
[----:B------:R-:W1:Y:S01]  /*1230*/  MUFU.SQRT R8, R25 ;  /* 0x0000001900087308 */ /* 0x000e620000002000 */
[----:B------:R-:W-:Y:S01]  /*1240*/  FADD R27, R27, 9.9999997473787516356e-06 ;  /* 0x3727c5ac1b1b7421 */ /* 0x000fe20000000000 */
[----:B0-----:R-:W-:-:S06]  /*1250*/  FSETP.GT.AND P6, PT, R3, 8.50705917302346158658e+37, PT ;  /* 0x7e8000000300780b */ /* 0x001fcc0003fc4000 */
[----:B------:R-:W0:Y:S01]  /*1260*/  MUFU.SQRT R9, R26 ;  /* 0x0000001a00097308 */ /* 0x000e220000002000 */
[----:B------:R-:W-:-:S07]  /*1270*/  FSETP.GEU.AND P4, PT, R3, 1.175494350822287508e-38, PT ;  /* 0x008000000300780b */ /* 0x000fce0003f8e000 */
[----:B------:R-:W2:Y:S01]  /*1280*/  MUFU.SQRT R10, R27 ;  /* 0x0000001b000a7308 */ /* 0x000ea20000002000 */
[----:B-1----:R-:W-:Y:S01]  /*1290*/  FSETP.GT.AND P3, PT, R8, 8.50705917302346158658e+37, PT ;  /* 0x7e8000000800780b */ /* 0x002fe20003f64000 */
[----:B------:R-:W-:Y:S01]  /*12a0*/  FMUL R25, R38, R11 ;  /* 0x0000000b26197220 */ /* 0x000fe20000400000 */
[----:B------:R-:W-:Y:S01]  /*12b0*/  FSETP.GEU.AND P5, PT, R8, 1.175494350822287508e-38, PT ;  /* 0x008000000800780b */ /* 0x000fe20003fae000 */
[----:B------:R-:W-:Y:S01]  /*12c0*/  @P6 FMUL R3, R3, 0.25 ;  /* 0x3e80000003036820 */ /* 0x000fe20000400000 */
[C---:B------:R-:W-:Y:S02]  /*12d0*/  FSEL R11, R34.reuse, 1, P6 ;  /* 0x3f800000220b7808 */ /* 0x040fe40003000000 */
[----:B0-----:R-:W-:Y:S01]  /*12e0*/  FSETP.GT.AND P6, PT, R9, 8.50705917302346158658e+37, PT ;  /* 0x7e8000000900780b */ /* 0x001fe20003fc4000 */
[----:B------:R-:W-:Y:S02]  /*12f0*/  @!P4 FMUL R3, R3, 16777216 ;  /* 0x4b8000000303c820 */ /* 0x000fe40000400000 */
[----:B------:R-:W-:Y:S01]  /*1300*/  @!P4 FMUL R11, R11, 16777216 ;  /* 0x4b8000000b0bc820 */ /* 0x000fe20000400000 */
[----:B------:R-:W-:-:S02]  /*1310*/  FSEL R23, R34, 1, P3 ;  /* 0x3f80000022177808 */ /* 0x000fc40001800000 */
[----:B--2---:R-:W-:Y:S01]  /*1320*/  FSETP.GT.AND P4, PT, R10, 8.50705917302346158658e+37, PT ;  /* 0x7e8000000a00780b */ /* 0x004fe20003f84000 */
[----:B------:R-:W-:Y:S02]  /*1330*/  @P3 FMUL R8, R8, 0.25 ;  /* 0x3e80000008083820 */ /* 0x000fe40000400000 */
[----:B------:R-:W-:Y:S01]  /*1340*/  @!P5 FMUL R23, R23, 16777216 ;  /* 0x4b8000001717d820 */ /* 0x000fe20000400000 */
[----:B------:R-:W-:Y:S01]  /*1350*/  FSEL R24, R34, 1, P6 ;  /* 0x3f80000022187808 */ /* 0x000fe20003000000 */
[----:B------:R-:W-:Y:S01]  /*1360*/  @!P5 FMUL R8, R8, 16777216 ;  /* 0x4b8000000808d820 */ /* 0x000fe20000400000 */
[C---:B------:R-:W-:Y:S01]  /*1370*/  FSETP.GEU.AND P5, PT, R9.reuse, 1.175494350822287508e-38, PT ;  /* 0x008000000900780b */ /* 0x040fe20003fae000 */
[----:B------:R-:W-:Y:S01]  /*1380*/  @P6 FMUL R9, R9, 0.25 ;  /* 0x3e80000009096820 */ /* 0x000fe20000400000 */
[----:B------:R-:W-:Y:S02]  /*1390*/  FSETP.GEU.AND P6, PT, R10, 1.175494350822287508e-38, PT ;  /* 0x008000000a00780b */ /* 0x000fe40003fce000 */
[----:B------:R-:W-:-:S03]  /*13a0*/  FSEL R34, R34, 1, P4 ;  /* 0x3f80000022227808 */ /* 0x000fc60002000000 */
[----:B------:R-:W-:Y:S01]  /*13b0*/  @P4 FMUL R10, R10, 0.25 ;  /* 0x3e8000000a0a4820 */ /* 0x000fe20000400000 */
[----:B------:R-:W-:-:S04]  /*13c0*/  FSETP.GEU.AND P4, PT, R39, RZ, PT ;  /* 0x000000ff2700720b */ /* 0x000fc80003f8e000 */
[----:B------:R-:W-:Y:S02]  /*13d0*/  FSEL R26, R39, RZ, P4 ;  /* 0x000000ff271a7208 */ /* 0x000fe40002000000 */
[----:B------:R-:W-:Y:S01]  /*13e0*/  FSETP.GEU.AND P4, PT, R36, RZ, PT ;  /* 0x000000ff2400720b */ /* 0x000fe20003f8e000 */
[----:B------:R-:W-:Y:S01]  /*13f0*/  @!P6 FMUL R10, R10, 16777216 ;  /* 0x4b8000000a0ae820 */ /* 0x000fe20000400000 */
[----:B------:R-:W-:Y:S01]  /*1400*/  @!P6 FMUL R34, R34, 16777216 ;  /* 0x4b8000002222e820 */ /* 0x000fe20000400000 */
[----:B------:R0:W-:Y:S01]  /*1410*/  STS [R5+0x200], R26 ;  /* 0x0002001a05007388 */ /* 0x0001e20000000800 */
[C---:B------:R-:W-:Y:S02]  /*1420*/  FSETP.GEU.AND P6, PT, R35.reuse, RZ, PT ;  /* 0x000000ff2300720b */ /* 0x040fe40003fce000 */
[----:B------:R-:W-:Y:S02]  /*1430*/  FSEL R36, R36, RZ, P4 ;  /* 0x000000ff24247208 */ /* 0x000fe40002000000 */
[----:B------:R-:W-:-:S02]  /*1440*/  FSEL R35, R35, RZ, P6 ;  /* 0x000000ff23237208 */ /* 0x000fc40003000000 */
[----:B0-----:R-:W-:Y:S02]  /*1450*/  LOP3.LUT R5, R14, 0x100, RZ, 0xfc, !PT ;  /* 0x000001000e057812 */ /* 0x001fe400078efcff */
[----:B------:R-:W-:Y:S02]  /*1460*/  FSETP.GEU.AND P6, PT, R37, RZ, PT ;  /* 0x000000ff2500720b */ /* 0x000fe40003fce000 */
[----:B------:R-:W-:Y:S01]  /*1470*/  LEA.HI R7, R5, UR4, RZ, 0x1c ;  /* 0x0000000405077c11 */ /* 0x000fe2000f8fe0ff */
[----:B------:R0:W-:Y:S01]  /*1480*/  STS [R15+0x300], R36 ;  /* 0x000300240f007388 */ /* 0x0001e20000000800 */
[----:B------:R-:W-:-:S03]  /*1490*/  CS2R R4, SRZ ;  /* 0x0000000000047805 */ /* 0x000fc6000001ff00 */
[----:B------:R-:W-:Y:S01]  /*14a0*/  IMAD R22, R12, 0x4, R7 ;  /* 0x000000040c167824 */ /* 0x000fe200078e0207 */
[----:B------:R-:W-:Y:S02]  /*14b0*/  CS2R R6, SRZ ;  /* 0x0000000000067805 */ /* 0x000fe4000001ff00 */
[----:B0-----:R-:W-:Y:S02]  /*14c0*/  FSEL R15, R37, RZ, P6 ;  /* 0x000000ff250f7208 */ /* 0x001fe40003000000 */
[----:B------:R0:W-:Y:S01]  /*14d0*/  STS [R22+0x400], R35 ;  /* 0x0004002316007388 */ /* 0x0001e20000000800 */
[----:B------:R-:W-:Y:S01]  /*14e0*/  FSETP.GEU.AND P6, PT, R30, RZ, PT ;  /* 0x000000ff1e00720b */ /* 0x000fe20003fce000 */
[----:B------:R-:W-:Y:S01]  /*14f0*/  FFMA R16, R16, R25, R20 ;  /* 0x0000001910107223 */ /* 0x000fe20000000014 */
[----:B------:R-:W-:Y:S01]  /*1500*/  LOP3.LUT R20, R14, 0x180, RZ, 0xfc, !PT ;  /* 0x000001800e147812 */ /* 0x000fe200078efcff */
[----:B------:R1:W2:Y:S01]  /*1510*/  @!P0 LDG.E.EL.128 R4, desc[UR6][R46.64] ;  /* 0x000000062e048981 */ /* 0x0002a2000c2e1d00 */
[----:B------:R-:W-:-:S02]  /*1520*/  FSEL R48, R30, RZ, P6 ;  /* 0x000000ff1e307208 */ /* 0x000fc40003000000 */
[----:B------:R-:W-:Y:S02]  /*1530*/  FSETP.GTU.AND P6, PT, R35, RZ, PT ;  /* 0x000000ff2300720b */ /* 0x000fe40003fcc000 */
[C---:B------:R-:W-:Y:S02]  /*1540*/  LOP3.LUT R27, R14.reuse, 0x240, RZ, 0xfc, !PT ;  /* 0x000002400e1b7812 */ /* 0x040fe400078efcff */
[C---:B------:R-:W-:Y:S02]  /*1550*/  LOP3.LUT R39, R14.reuse, 0x300, RZ, 0xfc, !PT ;  /* 0x000003000e277812 */ /* 0x040fe400078efcff */
[C---:B------:R-:W-:Y:S02]  /*1560*/  LOP3.LUT R25, R14.reuse, 0x340, RZ, 0xfc, !PT ;  /* 0x000003400e197812 */ /* 0x040fe400078efcff */
[C---:B------:R-:W-:Y:S02]  /*1570*/  LOP3.LUT R37, R14.reuse, 0x380, RZ, 0xfc, !PT ;  /* 0x000003800e257812 */ /* 0x040fe400078efcff */
[----:B0-----:R-:W-:-:S02]  /*1580*/  LOP3.LUT R35, R14, 0x3c0, RZ, 0xfc, !PT ;  /* 0x000003c00e237812 */ /* 0x001fc400078efcff */
[----:B-1----:R-:W-:Y:S02]  /*1590*/  LEA.HI R47, R20, UR4, RZ, 0x1c ;  /* 0x00000004142f7c11 */ /* 0x002fe4000f8fe0ff */
[----:B------:R-:W-:Y:S02]  /*15a0*/  LEA.HI R27, R27, UR4, RZ, 0x1c ;  /* 0x000000041b1b7c11 */ /* 0x000fe4000f8fe0ff */
[----:B------:R-:W-:Y:S02]  /*15b0*/  LEA.HI R39, R39, UR4, RZ, 0x1c ;  /* 0x0000000427277c11 */ /* 0x000fe4000f8fe0ff */
[----:B------:R-:W-:Y:S02]  /*15c0*/  LEA.HI R25, R25, UR4, RZ, 0x1c ;  /* 0x0000000419197c11 */ /* 0x000fe4000f8fe0ff */
[----:B------:R-:W-:Y:S02]  /*15d0*/  LEA.HI R37, R37, UR4, RZ, 0x1c ;  /* 0x0000000425257c11 */ /* 0x000fe4000f8fe0ff */
[----:B------:R-:W-:Y:S01]  /*15e0*/  LEA.HI R35, R35, UR4, RZ, 0x1c ;  /* 0x0000000423237c11 */ /* 0x000fe2000f8fe0ff */
[----:B------:R-:W-:Y:S01]  /*15f0*/  @!P5 FMUL R9, R9, 16777216 ;  /* 0x4b8000000909d820 */ /* 0x000fe20000400000 */
[----:B------:R-:W-:Y:S01]  /*1600*/  @!P5 FMUL R24, R24, 16777216 ;  /* 0x4b8000001818d820 */ /* 0x000fe20000400000 */
[----:B------:R-:W-:Y:S01]  /*1610*/  FSETP.GTU.AND P4, PT, R26, RZ, PT ;  /* 0x000000ff1a00720b */ /* 0x000fe20003f8c000 */
[----:B------:R-:W-:Y:S01]  /*1620*/  IMAD R14, R12, 0x4, R51 ;  /* 0x000000040c0e7824 */ /* 0x000fe200078e0233 */
[----:B------:R-:W-:Y:S01]  /*1630*/  FSETP.GTU.AND P5, PT, R36, RZ, PT ;  /* 0x000000ff2400720b */ /* 0x000fe20003fac000 */
[C---:B------:R-:W-:Y:S01]  /*1640*/  IMAD R47, R12.reuse, 0x4, R47 ;  /* 0x000000040c2f7824 */ /* 0x040fe200078e022f */
[----:B------:R-:W-:Y:S01]  /*1650*/  LOP3.LUT R36, R13, 0x800, RZ, 0xfc, !PT ;  /* 0x000008000d247812 */ /* 0x000fe200078efcff */
[----:B------:R-:W-:-:S02]  /*1660*/  IMAD R30, R12, 0x4, R49 ;  /* 0x000000040c1e7824 */ /* 0x000fc400078e0231 */
[C---:B------:R-:W-:Y:S02]  /*1670*/  IMAD R27, R12.reuse, 0x4, R27 ;  /* 0x000000040c1b7824 */ /* 0x040fe400078e021b */
[C---:B------:R-:W-:Y:S02]  /*1680*/  IMAD R20, R12.reuse, 0x4, R41 ;  /* 0x000000040c147824 */ /* 0x040fe400078e0229 */
[C---:B------:R-:W-:Y:S02]  /*1690*/  IMAD R22, R12.reuse, 0x4, R39 ;  /* 0x000000040c167824 */ /* 0x040fe400078e0227 */
[C---:B------:R-:W-:Y:S02]  /*16a0*/  IMAD R25, R12.reuse, 0x4, R25 ;  /* 0x000000040c197824 */ /* 0x040fe400078e0219 */
[C---:B------:R-:W-:Y:S01]  /*16b0*/  IMAD R26, R12.reuse, 0x4, R37 ;  /* 0x000000040c1a7824 */ /* 0x040fe200078e0225 */
[C---:B------:R-:W-:Y:S01]  /*16c0*/  LOP3.LUT R37, R13.reuse, 0xc00, RZ, 0xfc, !PT ;  /* 0x00000c000d257812 */ /* 0x040fe200078efcff */
[----:B------:R-:W-:Y:S01]  /*16d0*/  IMAD R35, R12, 0x4, R35 ;  /* 0x000000040c237824 */ /* 0x000fe200078e0223 */
[----:B------:R-:W-:-:S02]  /*16e0*/  LOP3.LUT R12, R13, 0x400, RZ, 0xfc, !PT ;  /* 0x000004000d0c7812 */ /* 0x000fc400078efcff */
[----:B------:R-:W-:Y:S02]  /*16f0*/  SHF.R.U32.HI R36, RZ, 0x4, R36 ;  /* 0x00000004ff247819 */ /* 0x000fe40000011624 */
[----:B------:R-:W-:Y:S02]  /*1700*/  SHF.R.U32.HI R12, RZ, 0x4, R12 ;  /* 0x00000004ff0c7819 */ /* 0x000fe4000001160c */
[----:B------:R-:W-:Y:S02]  /*1710*/  SHF.R.U32.HI R37, RZ, 0x4, R37 ;  /* 0x00000004ff257819 */ /* 0x000fe40000011625 */
[----:B------:R-:W-:Y:S02]  /*1720*/  LOP3.LUT R12, R12, 0x7c, RZ, 0xc0, !PT ;  /* 0x0000007c0c0c7812 */ /* 0x000fe400078ec0ff */
[----:B------:R-:W-:Y:S02]  /*1730*/  LOP3.LUT R36, R36, 0xbc, RZ, 0xc0, !PT ;  /* 0x000000bc24247812 */ /* 0x000fe400078ec0ff */
[----:B------:R-:W-:Y:S01]  /*1740*/  LOP3.LUT R37, R37, 0xfc, RZ, 0xc0, !PT ;  /* 0x000000fc25257812 */ /* 0x000fe200078ec0ff */
[----:B------:R0:W-:Y:S01]  /*1750*/  STS [R14+0x500], R15 ;  /* 0x0005000f0e007388 */ /* 0x0001e20000000800 */
[----:B------:R-:W-:-:S02]  /*1760*/  VIADD R12, R12, UR4 ;  /* 0x000000040c0c7c36 */ /* 0x000fc40008000000 */
[----:B------:R-:W-:Y:S02]  /*1770*/  VIADD R36, R36, UR4 ;  /* 0x0000000424247c36 */ /* 0x000fe40008000000 */
[----:B------:R-:W-:Y:S02]  /*1780*/  IMAD R46, R13, 0x4, R32 ;  /* 0x000000040d2e7824 */ /* 0x000fe400078e0220 */
[----:B0-----:R-:W-:Y:S01]  /*1790*/  VIADD R14, R37, UR4 ;  /* 0x00000004250e7c36 */ /* 0x001fe20008000000 */
[----:B------:R-:W-:Y:S01]  /*17a0*/  SEL R37, RZ, 0x1, P5 ;  /* 0x00000001ff257807 */ /* 0x000fe20002800000 */
[----:B------:R-:W-:Y:S01]  /*17b0*/  IMAD R38, R13, 0x4, R36 ;  /* 0x000000040d267824 */ /* 0x000fe200078e0224 */
[----:B------:R-:W-:Y:S01]  /*17c0*/  FSETP.GTU.AND P5, PT, R15, RZ, PT ;  /* 0x000000ff0f00720b */ /* 0x000fe20003fac000 */
[C---:B------:R-:W-:Y:S01]  /*17d0*/  IMAD R39, R13.reuse, 0x4, R12 ;  /* 0x000000040d277824 */ /* 0x040fe200078e020c */
[----:B------:R-:W-:Y:S01]  /*17e0*/  FSETP.GTU.AND P3, PT, R40, RZ, PT ;  /* 0x000000ff2800720b */ /* 0x000fe20003f6c000 */
[----:B------:R-:W-:Y:S01]  /*17f0*/  IMAD R36, R13, 0x4, R14 ;  /* 0x000000040d247824 */ /* 0x000fe200078e020e */
[----:B------:R-:W3:Y:S01]  /*1800*/  LDG.E.EL.128 R40, desc[UR6][R42.64] ;  /* 0x000000062a287981 */ /* 0x000ee2000c2e1d00 */
[----:B------:R-:W0:Y:S08]  /*1810*/  MUFU.RCP R50, R3 ;  /* 0x0000000300327308 */ /* 0x000e300000001000 */
[----:B------:R-:W1:Y:S01]  /*1820*/  MUFU.RCP R8, R8 ;  /* 0x0000000800087308 */ /* 0x000e620000001000 */
[----:B------:R-:W2:Y:S07]  /*1830*/  LDG.E.EL.128 R12, desc[UR6][R44.64] ;  /* 0x000000062c0c7981 */ /* 0x000eae000c2e1d00 */
[----:B------:R-:W4:Y:S01]  /*1840*/  MUFU.RCP R9, R9 ;  /* 0x0000000900097308 */ /* 0x000f220000001000 */
[----:B------:R5:W-:Y:S01]  /*1850*/  STS [R47+0x600], R48 ;  /* 0x000600302f007388 */ /* 0x000be20000000800 */
[----:B------:R-:W-:Y:S01]  /*1860*/  SEL R32, RZ, 0x1, P4 ;  /* 0x00000001ff207807 */ /* 0x000fe20002000000 */
[----:B------:R-:W-:Y:S01]  /*1870*/  ULDC.64 UR4, c[0x0][0x240] ;  /* 0x0000900000047ab9 */ /* 0x000fe20000000a00 */
[----:B--2---:R-:W-:Y:S01]  /*1880*/  FADD R15, -R15, R7 ;  /* 0x000000070f0f7221 */ /* 0x004fe20000000100 */
[----:B------:R-:W-:Y:S01]  /*1890*/  FADD R14, -R14, R6 ;  /* 0x000000060e0e7221 */ /* 0x000fe20000000100 */
[----:B------:R-:W-:Y:S01]  /*18a0*/  FADD R13, -R13, R5 ;  /* 0x000000050d0d7221 */ /* 0x000fe20000000100 */
[----:B------:R-:W-:-:S02]  /*18b0*/  FADD R12, -R12, R4 ;  /* 0x000000040c0c7221 */ /* 0x000fc40000000100 */
[----:B------:R2:W3:Y:S01]  /*18c0*/  LDG.E.EL.128 R4, desc[UR6][R28.64] ;  /* 0x000000061c047981 */ /* 0x0004e2000c2e1d00 */
[----:B-----5:R-:W5:Y:S01]  /*18d0*/  MUFU.RCP R47, R10 ;  /* 0x0000000a002f7308 */ /* 0x020f620000001000 */
[----:B0-----:R-:W-:Y:S01]  /*18e0*/  FMUL R45, R50, R11 ;  /* 0x0000000b322d7220 */ /* 0x001fe20000400000 */
[----:B-1----:R-:W-:Y:S01]  /*18f0*/  FMUL R44, R8, R23 ;  /* 0x00000017082c7220 */ /* 0x002fe20000400000 */
[----:B----4-:R-:W-:Y:S01]  /*1900*/  FMUL R23, R9, R24 ;  /* 0x0000001809177220 */ /* 0x010fe20000400000 */
[----:B------:R-:W-:Y:S01]  /*1910*/  SEL R24, RZ, 0x1, P2 ;  /* 0x00000001ff187807 */ /* 0x000fe20001000000 */
[----:B------:R-:W-:Y:S01]  /*1920*/  FMUL R45, R45, R12 ;  /* 0x0000000c2d2d7220 */ /* 0x000fe20000400000 */
[----:B------:R-:W-:Y:S02]  /*1930*/  FSETP.GEU.AND P2, PT, R16, RZ, PT ;  /* 0x000000ff1000720b */ /* 0x000fe40003f4e000 */
[----:B------:R-:W-:Y:S02]  /*1940*/  SEL R11, RZ, 0x1, P3 ;  /* 0x00000001ff0b7807 */ /* 0x000fe40001800000 */
[----:B------:R-:W-:-:S02]  /*1950*/  FSETP.GEU.AND P3, PT, R31, RZ, PT ;  /* 0x000000ff1f00720b */ /* 0x000fc40003f6e000 */
[----:B------:R-:W-:Y:S01]  /*1960*/  FSEL R3, R16, RZ, P2 ;  /* 0x000000ff10037208 */ /* 0x000fe20001000000 */
[----:B------:R-:W-:Y:S01]  /*1970*/  FMUL R23, R23, R14 ;  /* 0x0000000e17177220 */ /* 0x000fe20000400000 */
[----:B------:R-:W-:Y:S01]  /*1980*/  FSETP.GEU.AND P2, PT, R18, RZ, PT ;  /* 0x000000ff1200720b */ /* 0x000fe20003f4e000 */
[----:B-----5:R-:W-:Y:S01]  /*1990*/  FMUL R34, R47, R34 ;  /* 0x000000222f227220 */ /* 0x020fe20000400000 */
[----:B------:R-:W-:Y:S01]  /*19a0*/  FSEL R12, R31, RZ, P3 ;  /* 0x000000ff1f0c7208 */ /* 0x000fe20001800000 */
[----:B------:R-:W-:Y:S01]  /*19b0*/  FMUL R44, R44, R13 ;  /* 0x0000000d2c2c7220 */ /* 0x000fe20000400000 */
[C---:B------:R-:W-:Y:S02]  /*19c0*/  FSETP.GEU.AND P3, PT, R17.reuse, RZ, PT ;  /* 0x000000ff1100720b */ /* 0x040fe40003f6e000 */
[----:B--2---:R-:W-:Y:S01]  /*19d0*/  FSEL R29, R18, RZ, P2 ;  /* 0x000000ff121d7208 */ /* 0x004fe20001000000 */
[----:B------:R-:W-:Y:S01]  /*19e0*/  FMUL R34, R34, R15 ;  /* 0x0000000f22227220 */ /* 0x000fe20000400000 */
[----:B------:R-:W-:-:S02]  /*19f0*/  FSEL R8, R17, RZ, P3 ;  /* 0x000000ff11087208 */ /* 0x000fc40001800000 */
[C---:B------:R-:W-:Y:S02]  /*1a00*/  FSETP.GEU.AND P3, PT, R19.reuse, RZ, PT ;  /* 0x000000ff1300720b */ /* 0x040fe40003f6e000 */
[----:B------:R-:W-:Y:S02]  /*1a10*/  PRMT R11, R24, 0x3340, R11 ;  /* 0x00003340180b7816 */ /* 0x000fe4000000000b */
[----:B------:R-:W-:Y:S01]  /*1a20*/  FSEL R24, R19, RZ, P3 ;  /* 0x000000ff13187208 */ /* 0x000fe20001800000 */
[----:B------:R-:W-:Y:S04]  /*1a30*/  STS [R33+0x700], R12 ;  /* 0x0007000c21007388 */ /* 0x000fe80000000800 */
[----:B------:R-:W-:Y:S04]  /*1a40*/  STS [R30+0x800], R3 ;  /* 0x000800031e007388 */ /* 0x000fe80000000800 */
[----:B------:R0:W-:Y:S04]  /*1a50*/  STS [R27+0x900], R8 ;  /* 0x000900081b007388 */ /* 0x0001e80000000800 */
[----:B------:R-:W-:Y:S04]  /*1a60*/  STS [R20+0xa00], R29 ;  /* 0x000a001d14007388 */ /* 0x000fe80000000800 */
[----:B------:R-:W-:Y:S01]  /*1a70*/  STS [R21+0xb00], R24 ;  /* 0x000b001815007388 */ /* 0x000fe20000000800 */
[----:B------:R-:W-:-:S04]  /*1a80*/  FSETP.GTU.AND P4, PT, R48, RZ, PT ;  /* 0x000000ff3000720b */ /* 0x000fc80003f8c000 */
[----:B0-----:R-:W-:Y:S02]  /*1a90*/  SEL R27, RZ, 0x1, P4 ;  /* 0x00000001ff1b7807 */ /* 0x001fe40002000000 */
[----:B------:R-:W-:Y:S02]  /*1aa0*/  SEL R30, RZ, 0x1, P6 ;  /* 0x00000001ff1e7807 */ /* 0x000fe40003000000 */
[----:B------:R-:W-:Y:S01]  /*1ab0*/  PRMT R32, R32, 0x3340, R37 ;  /* 0x0000334020207816 */ /* 0x000fe20000000025 */
[----:B---3--:R-:W-:Y:S01]  /*1ac0*/  FFMA R4, R40, R45, R4 ;  /* 0x0000002d28047223 */ /* 0x008fe20000000004 */
[----:B------:R-:W-:Y:S01]  /*1ad0*/  FFMA R6, R42, R23, R6 ;  /* 0x000000172a067223 */ /* 0x000fe20000000006 */
[----:B------:R-:W-:-:S03]  /*1ae0*/  FFMA R5, R41, R44, R5 ;  /* 0x0000002c29057223 */ /* 0x000fc60000000005 */
[----:B------:R-:W-:Y:S01]  /*1af0*/  FSETP.GEU.AND P2, PT, R4, RZ, PT ;  /* 0x000000ff0400720b */ /* 0x000fe20003f4e000 */
[----:B------:R-:W-:-:S03]  /*1b00*/  FFMA R7, R43, R34, R7 ;  /* 0x000000222b077223 */ /* 0x000fc60000000007 */
[----:B------:R-:W-:Y:S02]  /*1b10*/  FSEL R9, R4, RZ, P2 ;  /* 0x000000ff04097208 */ /* 0x000fe40001000000 */
[C---:B------:R-:W-:Y:S02]  /*1b20*/  FSETP.GEU.AND P2, PT, R6.reuse, RZ, PT ;  /* 0x000000ff0600720b */ /* 0x040fe40003f4e000 */
[----:B------:R-:W-:Y:S02]  /*1b30*/  FSETP.GEU.AND P3, PT, R5, RZ, PT ;  /* 0x000000ff0500720b */ /* 0x000fe40003f6e000 */
[----:B------:R-:W-:Y:S02]  /*1b40*/  FSEL R31, R6, RZ, P2 ;  /* 0x000000ff061f7208 */ /* 0x000fe40001000000 */
[----:B------:R-:W-:Y:S02]  /*1b50*/  FSETP.GEU.AND P2, PT, R7, RZ, PT ;  /* 0x000000ff0700720b */ /* 0x000fe40003f4e000 */
[----:B------:R-:W-:-:S02]  /*1b60*/  FSEL R10, R5, RZ, P3 ;  /* 0x000000ff050a7208 */ /* 0x000fc40001800000 */
[----:B------:R-:W-:Y:S01]  /*1b70*/  FSEL R28, R7, RZ, P2 ;  /* 0x000000ff071c7208 */ /* 0x000fe20001000000 */
[----:B------:R-:W-:Y:S04]  /*1b80*/  STS [R22+0xc00], R9 ;  /* 0x000c000916007388 */ /* 0x000fe80000000800 */
[----:B------:R-:W-:Y:S04]  /*1b90*/  STS [R25+0xd00], R10 ;  /* 0x000d000a19007388 */ /* 0x000fe80000000800 */
[----:B------:R0:W-:Y:S04]  /*1ba0*/  STS [R26+0xe00], R31 ;  /* 0x000e001f1a007388 */ /* 0x0001e80000000800 */
[----:B------:R1:W-:Y:S01]  /*1bb0*/  STS [R35+0xf00], R28 ;  /* 0x000f001c23007388 */ /* 0x0003e20000000800 */
[----:B------:R-:W-:Y:S01]  /*1bc0*/  BAR.SYNC.DEFER_BLOCKING 0x0 ;  /* 0x0000000000007b1d */ /* 0x000fe20000010000 */
[----:B------:R-:W-:-:S04]  /*1bd0*/  FSETP.GTU.AND P3, PT, R12, RZ, PT ;  /* 0x000000ff0c00720b */ /* 0x000fc80003f6c000 */
[----:B0-----:R-:W-:Y:S02]  /*1be0*/  SEL R26, RZ, 0x1, P3 ;  /* 0x00000001ff1a7807 */ /* 0x001fe40001800000 */
[----:B------:R-:W-:Y:S02]  /*1bf0*/  FSETP.GTU.AND P3, PT, R24, RZ, PT ;  /* 0x000000ff1800720b */ /* 0x000fe40003f6c000 */
[----:B------:R-:W0:Y:S01]  /*1c00*/  LDC.64 R24, c[0x0][0x238] ;  /* 0x00008e00ff187b82 */ /* 0x000e220000000a00 */
[----:B------:R-:W-:Y:S04]  /*1c10*/  LDS R4, [R46] ;  /* 0x000000002e047984 */ /* 0x000fe80000000800 */
[----:B------:R-:W-:Y:S04]  /*1c20*/  LDS R5, [R46+0x4] ;  /* 0x000004002e057984 */ /* 0x000fe80000000800 */
[----:B------:R-:W-:Y:S04]  /*1c30*/  LDS R6, [R46+0x8] ;  /* 0x000008002e067984 */ /* 0x000fe80000000800 */
[----:B------:R-:W2:Y:S04]  /*1c40*/  LDS R7, [R46+0xc] ;  /* 0x00000c002e077984 */ /* 0x000ea80000000800 */
[----:B------:R-:W-:Y:S04]  /*1c50*/  LDS R12, [R39+0x1000] ;  /* 0x00100000270c7984 */ /* 0x000fe80000000800 */
[----:B------:R-:W-:Y:S04]  /*1c60*/  LDS R13, [R39+0x1004] ;  /* 0x00100400270d7984 */ /* 0x000fe80000000800 */
[----:B------:R-:W-:Y:S04]  /*1c70*/  LDS R14, [R39+0x1008] ;  /* 0x00100800270e7984 */ /* 0x000fe80000000800 */
[----:B------:R-:W3:Y:S04]  /*1c80*/  LDS R15, [R39+0x100c] ;  /* 0x00100c00270f7984 */ /* 0x000ee80000000800 */
[----:B------:R-:W-:Y:S04]  /*1c90*/  LDS R16, [R38+0x2000] ;  /* 0x0020000026107984 */ /* 0x000fe80000000800 */
[----:B------:R-:W-:Y:S04]  /*1ca0*/  LDS R17, [R38+0x2004] ;  /* 0x0020040026117984 */ /* 0x000fe80000000800 */
[----:B------:R-:W-:Y:S04]  /*1cb0*/  LDS R18, [R38+0x2008] ;  /* 0x0020080026127984 */ /* 0x000fe80000000800 */
[----:B------:R-:W4:Y:S04]  /*1cc0*/  LDS R19, [R38+0x200c] ;  /* 0x00200c0026137984 */ /* 0x000f280000000800 */
[----:B------:R-:W-:Y:S04]  /*1cd0*/  LDS R20, [R36+0x3000] ;  /* 0x0030000024147984 */ /* 0x000fe80000000800 */
[----:B------:R-:W-:Y:S04]  /*1ce0*/  LDS R21, [R36+0x3004] ;  /* 0x0030040024157984 */ /* 0x000fe80000000800 */
[----:B------:R-:W-:Y:S04]  /*1cf0*/  LDS R22, [R36+0x3008] ;  /* 0x0030080024167984 */ /* 0x000fe80000000800 */
[----:B------:R-:W5:Y:S01]  /*1d00*/  LDS R23, [R36+0x300c] ;  /* 0x00300c0024177984 */ /* 0x000f620000000800 */
[----:B------:R-:W-:-:S02]  /*1d10*/  FSETP.GTU.AND P2, PT, R29, RZ, PT ;  /* 0x000000ff1d00720b */ /* 0x000fc40003f4c000 */
[----:B------:R-:W-:Y:S02]  /*1d20*/  SEL R29, RZ, 0x1, P5 ;  /* 0x00000001ff1d7807 */ /* 0x000fe40002800000 */
[----:B------:R-:W-:Y:S02]  /*1d30*/  SEL R33, RZ, 0x1, P3 ;  /* 0x00000001ff217807 */ /* 0x000fe40001800000 */
[----:B------:R-:W-:Y:S02]  /*1d40*/  SEL R34, RZ, 0x1, P2 ;  /* 0x00000001ff227807 */ /* 0x000fe40001000000 */
[----:B------:R-:W-:Y:S02]  /*1d50*/  FSETP.GTU.AND P2, PT, R3, RZ, PT ;  /* 0x000000ff0300720b */ /* 0x000fe40003f4c000 */
[----:B------:R-:W-:Y:S02]  /*1d60*/  FSETP.GTU.AND P3, PT, R8, RZ, PT ;  /* 0x000000ff0800720b */ /* 0x000fe40003f6c000 */
[----:B------:R-:W-:-:S02]  /*1d70*/  FSETP.GTU.AND P5, PT, R28, RZ, PT ;  /* 0x000000ff1c00720b */ /* 0x000fc40003fac000 */
[----:B------:R-:W-:Y:S02]  /*1d80*/  FSETP.GTU.AND P4, PT, R31, RZ, PT ;  /* 0x000000ff1f00720b */ /* 0x000fe40003f8c000 */
[----:B------:R-:W-:Y:S02]  /*1d90*/  SEL R31, RZ, 0x1, P3 ;  /* 0x00000001ff1f7807 */ /* 0x000fe40001800000 */
[----:B------:R-:W-:Y:S02]  /*1da0*/  SEL R8, RZ, 0x1, P2 ;  /* 0x00000001ff087807 */ /* 0x000fe40001000000 */
[----:B------:R-:W-:Y:S02]  /*1db0*/  SEL R3, RZ, 0x1, P5 ;  /* 0x00000001ff037807 */ /* 0x000fe40002800000 */
[----:B-1----:R-:W-:Y:S02]  /*1dc0*/  SEL R28, RZ, 0x1, P4 ;  /* 0x00000001ff1c7807 */ /* 0x002fe40002000000 */
[----:B------:R-:W-:-:S02]  /*1dd0*/  FSETP.GTU.AND P3, PT, R10, RZ, PT ;  /* 0x000000ff0a00720b */ /* 0x000fc40003f6c000 */
[----:B------:R-:W-:Y:S02]  /*1de0*/  FSETP.GTU.AND P2, PT, R9, RZ, PT ;  /* 0x000000ff0900720b */ /* 0x000fe40003f4c000 */
[----:B------:R-:W-:Y:S02]  /*1df0*/  PRMT R31, R8, 0x3340, R31 ;  /* 0x00003340081f7816 */ /* 0x000fe4000000001f */
[----:B------:R-:W-:Y:S02]  /*1e00*/  PRMT R10, R28, 0x3340, R3 ;  /* 0x000033401c0a7816 */ /* 0x000fe40000000003 */
[----:B------:R-:W-:Y:S02]  /*1e10*/  SEL R3, RZ, 0x1, P3 ;  /* 0x00000001ff037807 */ /* 0x000fe40001800000 */
[----:B------:R-:W-:Y:S01]  /*1e20*/  SEL R8, RZ, 0x1, P2 ;  /* 0x00000001ff087807 */ /* 0x000fe20001000000 */
[----:B------:R-:W-:Y:S01]  /*1e30*/  VIADD R9, R2, 0x400 ;  /* 0x0000040002097836 */ /* 0x000fe20000000000 */
[----:B------:R-:W-:-:S02]  /*1e40*/  PRMT R26, R27, 0x3340, R26 ;  /* 0x000033401b1a7816 */ /* 0x000fc4000000001a */
[----:B------:R-:W-:Y:S01]  /*1e50*/  PRMT R27, R30, 0x3340, R29 ;  /* 0x000033401e1b7816 */ /* 0x000fe2000000001d */
[----:B------:R-:W-:Y:S01]  /*1e60*/  VIADD R29, R2, 0x800 ;  /* 0x00000800021d7836 */ /* 0x000fe20000000000 */
[----:B------:R-:W-:Y:S01]  /*1e70*/  PRMT R30, R34, 0x3340, R33 ;  /* 0x00003340221e7816 */ /* 0x000fe20000000021 */
[----:B------:R-:W-:Y:S01]  /*1e80*/  VIADD R33, R2, 0xc00 ;  /* 0x00000c0002217836 */ /* 0x000fe20000000000 */
[----:B------:R-:W-:Y:S01]  /*1e90*/  PRMT R37, R8, 0x3340, R3 ;  /* 0x0000334008257816 */ /* 0x000fe20000000003 */
[----:B0-----:R-:W-:Y:S01]  /*1ea0*/  IMAD.WIDE R2, R2, 0x4, R24 ;  /* 0x0000000402027825 */ /* 0x001fe200078e0218 */
[----:B------:R-:W-:-:S03]  /*1eb0*/  IADD3 R34, P2, R0, UR4, RZ ;  /* 0x0000000400227c10 */ /* 0x000fc6000ff5e0ff */
[--C-:B------:R-:W-:Y:S01]  /*1ec0*/  IMAD.WIDE R8, R9, 0x4, R24.reuse ;  /* 0x0000000409087825 */ /* 0x100fe200078e0218 */
[----:B--2---:R0:W-:Y:S03]  /*1ed0*/  @!P1 STG.E.128 desc[UR6][R2.64], R4 ;  /* 0x0000000402009986 */ /* 0x0041e6000c101d06 */
[--C-:B------:R-:W-:Y:S01]  /*1ee0*/  IMAD.WIDE R28, R29, 0x4, R24.reuse ;  /* 0x000000041d1c7825 */ /* 0x100fe200078e0218 */
[----:B---3--:R0:W-:Y:S03]  /*1ef0*/  @!P1 STG.E.128 desc[UR6][R8.64], R12 ;  /* 0x0000000c08009986 */ /* 0x0081e6000c101d06 */
[----:B------:R-:W-:Y:S01]  /*1f00*/  IMAD.WIDE R24, R33, 0x4, R24 ;  /* 0x0000000421187825 */ /* 0x000fe200078e0218 */
[----:B----4-:R0:W-:Y:S01]  /*1f10*/  @!P1 STG.E.128 desc[UR6][R28.64], R16 ;  /* 0x000000101c009986 */ /* 0x0101e2000c101d06 */
[----:B------:R-:W-:-:S03]  /*1f20*/  LEA.HI.X.SX32 R35, R0, UR5, 0x1, P2 ;  /* 0x0000000500237c11 */ /* 0x000fc600090f0eff */
[----:B-----5:R0:W-:Y:S01]  /*1f30*/  @!P1 STG.E.128 desc[UR6][R24.64], R20 ;  /* 0x0000001418009986 */ /* 0x0201e2000c101d06 */
[----:B------:R-:W-:Y:S02]  /*1f40*/  PRMT R40, R11, 0x5410, R32 ;  /* 0x000054100b287816 */ /* 0x000fe40000000020 */
[----:B------:R-:W-:Y:S02]  /*1f50*/  PRMT R41, R27, 0x5410, R26 ;  /* 0x000054101b297816 */ /* 0x000fe4000000001a */
[----:B------:R-:W-:Y:S02]  /*1f60*/  PRMT R42, R31, 0x5410, R30 ;  /* 0x000054101f2a7816 */ /* 0x000fe4000000001e */
[----:B------:R-:W-:Y:S01]  /*1f70*/  PRMT R43, R37, 0x5410, R10 ;  /* 0x00005410252b7816 */ /* 0x000fe2000000000a */
[----:B0-----:R-:W-:Y:S06]  /*1f80*/  @P0 EXIT ;  /* 0x000000000000094d */ /* 0x001fec0003800000 */
[----:B------:R-:W-:Y:S01]  /*1f90*/  STG.E.128 desc[UR6][R34.64], R40 ;  /* 0x0000002822007986 */ /* 0x000fe2000c101d06 */
[----:B------:R-:W-:Y:S05]  /*1fa0*/  EXIT ;  /* 0x000000000000794d */ /* 0x000fea0003800000 */
.L_x_0:
[----:B------:R-:W-:-:S00]  /*1fb0*/  BRA `(.L_x_0) ;  /* 0xfffffffc00fc7947 */ /* 0x000fc0000383ffff */
[----:B------:R-:W-:-:S00]  /*1fc0*/  NOP ;  /* 0x0000000000007918 */ /* 0x000fc00000000000 */
        /* <DEDUP_REMOVED lines=11> */
.L_x_1:


//--------------------- .nv.global.init           --------------------------
	.section	.nv.global.init,"aw",@progbits
.nv.global.init:
	.type		_$_str,@object
	.size		_$_str,(_$_str_$_2 - _$_str)
_$_str:
        /*0000*/ 	.byte	0x5f, 0x5f, 0x43, 0x55, 0x44, 0x41, 0x5f, 0x46, 0x54, 0x5a, 0x00
	.type		_$_str_$_2,@object
	.size		_$_str_$_2,(.L_1 - _$_str_$_2)
_$_str_$_2:
        /*000b*/ 	.byte	0x5f, 0x5f, 0x43, 0x55, 0x44, 0x41, 0x5f, 0x50, 0x52, 0x45, 0x43, 0x5f, 0x53, 0x51, 0x52, 0x54
        /*001b*/ 	.byte	0x00
.L_1:


//--------------------- .nv.shared.triton_poi_fused__native_batch_norm_legit_no_training_relu_threshold_backward_3 --------------------------
	.section	.nv.shared.triton_poi_fused__native_batch_norm_legit_no_training_relu_threshold_backward_3,"aw",@nobits
	.sectionflags	@""
	.align	16
	.zero		1024


//--------------------- .nv.constant0.triton_poi_fused__native_batch_norm_legit_no_training_relu_threshold_backward_3 --------------------------
	.section	.nv.constant0.triton_poi_fused__native_batch_norm_legit_no_training_relu_threshold_backward_3,"a",@progbits
	.sectionflags	@""
	.align	4
.nv.constant0.triton_poi_fused__native_batch_norm_legit_no_training_relu_threshold_backward_3:
	.zero		592
